	.target	sm_90a

	.elftype	@"ET_EXEC"


//--------------------- .note.nv.tkinfo           --------------------------
	.section	.note.nv.tkinfo,"",@"SHT_NOTE"
	.sectionflags	@"SHF_NOTE_NV_TKINFO"
	.tkinfo
        /*0018*/ 	.word	0x00000002
        /*0030*/ 	.string	""
        /*0030*/ 	.string	"ptxas"
        /*0030*/ 	.string	"Cuda compilation tools, release 13.0, V13.0.88"
        /*0030*/ 	.string	"Build cuda_13.0.r13.0/compiler.36424714_0"
        /*0030*/ 	.string	"-arch sm_90a -m 64 "



//--------------------- .note.nv.cuinfo           --------------------------
	.section	.note.nv.cuinfo,"",@"SHT_NOTE"
	.sectionflags	@"SHF_NOTE_NV_CUINFO"
        /*0018*/ 	.short	0x0002
        /*001a*/ 	.short	0x005a
        /*001c*/ 	.short	0x0082
	.zero		2


//--------------------- .nv.info                  --------------------------
	.section	.nv.info,"",@"SHT_CUDA_INFO"
	.align	4


	//----- nvinfo : EIATTR_REGCOUNT
	.align		4
        /*0000*/ 	.byte	0x04, 0x2f
        /*0002*/ 	.short	(.L_15 - .L_14)
	.align		4
.L_14:
        /*0004*/ 	.word	index@(_ZN7cutlass13device_kernelINS_4gemm6kernel13GemmUniversalIN4cute5tupleIJiiiiEEENS1_10collective13CollectiveMmaINS1_34MainloopSm90TmaGmmaWarpSpecializedILi5ENS5_IJNS4_1CILi1EEESB_SB_EEENS1_35KernelTmaWarpSpecializedCooperativeEEENS5_IJNSA_ILi256EEESF_NSA_ILi128EEEEEENS_10tfloat32_tENS5_IJlSB_lEEESI_SJ_NS4_8TiledMMAINS4_8MMA_AtomIJNS4_4SM904GMMA30MMA_64x256x8_F32TF32TF32_SS_TNILNSN_7ScaleInE1ELSP_1EEEEEENS4_6LayoutINS5_IJNSA_ILi2EEESB_SB_EEENS5_IJSB_NSA_ILi0EEESV_EEEEENS5_IJNS4_10UnderscoreESY_SY_EEEEENS4_13SM90_TMA_LOADENS4_14ComposedLayoutINS4_7SwizzleILi3ELi4ELi3EEENS4_18smem_ptr_flag_bitsILi32EEENSS_INS5_IJNSA_ILi8EEENSA_ILi32EEEEEENS5_IJS18_SB_EEEEEEEvNS4_8identityES11_S1C_vS1D_EENS_8epilogue10collective6detail29Sm90TmaWarpSpecializedAdapterINS1G_15DefaultEpilogueISI_SJ_SJ_NS1F_6thread17LinearCombinationISI_Li1EffLNS1K_9ScaleType4KindE0ELNS_15FloatRoundStyleE2ESI_EENS1_15EpilogueDefaultEEEEEvvEEEEvNT_6ParamsE)
        /*0008*/ 	.word	0x000000a8


	//----- nvinfo : EIATTR_FRAME_SIZE
	.align		4
.L_15:
        /*000c*/ 	.byte	0x04, 0x11
        /*000e*/ 	.short	(.L_17 - .L_16)
	.align		4
.L_16:
        /*0010*/ 	.word	index@(_ZN7cutlass13device_kernelINS_4gemm6kernel13GemmUniversalIN4cute5tupleIJiiiiEEENS1_10collective13CollectiveMmaINS1_34MainloopSm90TmaGmmaWarpSpecializedILi5ENS5_IJNS4_1CILi1EEESB_SB_EEENS1_35KernelTmaWarpSpecializedCooperativeEEENS5_IJNSA_ILi256EEESF_NSA_ILi128EEEEEENS_10tfloat32_tENS5_IJlSB_lEEESI_SJ_NS4_8TiledMMAINS4_8MMA_AtomIJNS4_4SM904GMMA30MMA_64x256x8_F32TF32TF32_SS_TNILNSN_7ScaleInE1ELSP_1EEEEEENS4_6LayoutINS5_IJNSA_ILi2EEESB_SB_EEENS5_IJSB_NSA_ILi0EEESV_EEEEENS5_IJNS4_10UnderscoreESY_SY_EEEEENS4_13SM90_TMA_LOADENS4_14ComposedLayoutINS4_7SwizzleILi3ELi4ELi3EEENS4_18smem_ptr_flag_bitsILi32EEENSS_INS5_IJNSA_ILi8EEENSA_ILi32EEEEEENS5_IJS18_SB_EEEEEEEvNS4_8identityES11_S1C_vS1D_EENS_8epilogue10collective6detail29Sm90TmaWarpSpecializedAdapterINS1G_15DefaultEpilogueISI_SJ_SJ_NS1F_6thread17LinearCombinationISI_Li1EffLNS1K_9ScaleType4KindE0ELNS_15FloatRoundStyleE2ESI_EENS1_15EpilogueDefaultEEEEEvvEEEEvNT_6ParamsE)
        /*0014*/ 	.word	0x000017d8


	//----- nvinfo : EIATTR_MIN_STACK_SIZE
	.align		4
.L_17:
        /*0018*/ 	.byte	0x04, 0x12
        /*001a*/ 	.short	(.L_19 - .L_18)
	.align		4
.L_18:
        /*001c*/ 	.word	index@(_ZN7cutlass13device_kernelINS_4gemm6kernel13GemmUniversalIN4cute5tupleIJiiiiEEENS1_10collective13CollectiveMmaINS1_34MainloopSm90TmaGmmaWarpSpecializedILi5ENS5_IJNS4_1CILi1EEESB_SB_EEENS1_35KernelTmaWarpSpecializedCooperativeEEENS5_IJNSA_ILi256EEESF_NSA_ILi128EEEEEENS_10tfloat32_tENS5_IJlSB_lEEESI_SJ_NS4_8TiledMMAINS4_8MMA_AtomIJNS4_4SM904GMMA30MMA_64x256x8_F32TF32TF32_SS_TNILNSN_7ScaleInE1ELSP_1EEEEEENS4_6LayoutINS5_IJNSA_ILi2EEESB_SB_EEENS5_IJSB_NSA_ILi0EEESV_EEEEENS5_IJNS4_10UnderscoreESY_SY_EEEEENS4_13SM90_TMA_LOADENS4_14ComposedLayoutINS4_7SwizzleILi3ELi4ELi3EEENS4_18smem_ptr_flag_bitsILi32EEENSS_INS5_IJNSA_ILi8EEENSA_ILi32EEEEEENS5_IJS18_SB_EEEEEEEvNS4_8identityES11_S1C_vS1D_EENS_8epilogue10collective6detail29Sm90TmaWarpSpecializedAdapterINS1G_15DefaultEpilogueISI_SJ_SJ_NS1F_6thread17LinearCombinationISI_Li1EffLNS1K_9ScaleType4KindE0ELNS_15FloatRoundStyleE2ESI_EENS1_15EpilogueDefaultEEEEEvvEEEEvNT_6ParamsE)
        /*0020*/ 	.word	0x000017d8
.L_19:


//--------------------- .nv.compat                --------------------------
	.section	.nv.compat,"",@"SHT_CUDA_COMPAT_INFO"
	.align	4
        /*0000*/ 	.byte	0x02, 0x09, 0x01, 0x00, 0x02, 0x02, 0x04, 0x00, 0x02, 0x05, 0x05, 0x00, 0x03, 0x07, 0x01, 0x01
        /*0010*/ 	.byte	0x02, 0x03, 0x01, 0x00, 0x02, 0x06, 0x01, 0x00, 0x04, 0x0b, 0x08, 0x00, 0x00, 0x00, 0x00, 0x00
        /*0020*/ 	.byte	0x00, 0x00, 0x00, 0x00


//--------------------- .nv.info._ZN7cutlass13device_kernelINS_4gemm6kernel13GemmUniversalIN4cute5tupleIJiiiiEEENS1_10collective13CollectiveMmaINS1_34MainloopSm90TmaGmmaWarpSpecializedILi5ENS5_IJNS4_1CILi1EEESB_SB_EEENS1_35KernelTmaWarpSpecializedCooperativeEEENS5_IJNSA_ILi256EEESF_NSA_ILi128EEEEEENS_10tfloat32_tENS5_IJlSB_lEEESI_SJ_NS4_8TiledMMAINS4_8MMA_AtomIJNS4_4SM904GMMA30MMA_64x256x8_F32TF32TF32_SS_TNILNSN_7ScaleInE1ELSP_1EEEEEENS4_6LayoutINS5_IJNSA_ILi2EEESB_SB_EEENS5_IJSB_NSA_ILi0EEESV_EEEEENS5_IJNS4_10UnderscoreESY_SY_EEEEENS4_13SM90_TMA_LOADENS4_14ComposedLayoutINS4_7SwizzleILi3ELi4ELi3EEENS4_18smem_ptr_flag_bitsILi32EEENSS_INS5_IJNSA_ILi8EEENSA_ILi32EEEEEENS5_IJS18_SB_EEEEEEEvNS4_8identityES11_S1C_vS1D_EENS_8epilogue10collective6detail29Sm90TmaWarpSpecializedAdapterINS1G_15DefaultEpilogueISI_SJ_SJ_NS1F_6thread17LinearCombinationISI_Li1EffLNS1K_9ScaleType4KindE0ELNS_15FloatRoundStyleE2ESI_EENS1_15EpilogueDefaultEEEEEvvEEEEvNT_6ParamsE --------------------------
	.section	.nv.info._ZN7cutlass13device_kernelINS_4gemm6kernel13GemmUniversalIN4cute5tupleIJiiiiEEENS1_10collective13CollectiveMmaINS1_34MainloopSm90TmaGmmaWarpSpecializedILi5ENS5_IJNS4_1CILi1EEESB_SB_EEENS1_35KernelTmaWarpSpecializedCooperativeEEENS5_IJNSA_ILi256EEESF_NSA_ILi128EEEEEENS_10tfloat32_tENS5_IJlSB_lEEESI_SJ_NS4_8TiledMMAINS4_8MMA_AtomIJNS4_4SM904GMMA30MMA_64x256x8_F32TF32TF32_SS_TNILNSN_7ScaleInE1ELSP_1EEEEEENS4_6LayoutINS5_IJNSA_ILi2EEESB_SB_EEENS5_IJSB_NSA_ILi0EEESV_EEEEENS5_IJNS4_10UnderscoreESY_SY_EEEEENS4_13SM90_TMA_LOADENS4_14ComposedLayoutINS4_7SwizzleILi3ELi4ELi3EEENS4_18smem_ptr_flag_bitsILi32EEENSS_INS5_IJNSA_ILi8EEENSA_ILi32EEEEEENS5_IJS18_SB_EEEEEEEvNS4_8identityES11_S1C_vS1D_EENS_8epilogue10collective6detail29Sm90TmaWarpSpecializedAdapterINS1G_15DefaultEpilogueISI_SJ_SJ_NS1F_6thread17LinearCombinationISI_Li1EffLNS1K_9ScaleType4KindE0ELNS_15FloatRoundStyleE2ESI_EENS1_15EpilogueDefaultEEEEEvvEEEEvNT_6ParamsE,"",@"SHT_CUDA_INFO"
	.sectionflags	@""
	.align	4


	//----- nvinfo : EIATTR_CUDA_API_VERSION
	.align		4
        /*0000*/ 	.byte	0x04, 0x37
        /*0002*/ 	.short	(.L_21 - .L_20)
.L_20:
        /*0004*/ 	.word	0x00000082


	//----- nvinfo : EIATTR_KPARAM_INFO
	.align		4
.L_21:
        /*0008*/ 	.byte	0x04, 0x17
        /*000a*/ 	.short	(.L_23 - .L_22)
.L_22:
        /*000c*/ 	.word	0x00000000
        /*0010*/ 	.short	0x0000
        /*0012*/ 	.short	0x0070
        /*0014*/ 	.byte	0x00, 0xf0, 0x01, 0x10


	//----- nvinfo : EIATTR_SPARSE_MMA_MASK
	.align		4
.L_23:
        /*0018*/ 	.byte	0x03, 0x50
        /*001a*/ 	.short	0x0000


	//----- nvinfo : EIATTR_MAXREG_COUNT
	.align		4
        /*001c*/ 	.byte	0x03, 0x1b
        /*001e*/ 	.short	0x00a8


	//----- nvinfo : EIATTR_NUM_BARRIERS
	.align		4
        /*0020*/ 	.byte	0x02, 0x4c
        /*0022*/ 	.byte	0x01
	.zero		1


	//----- nvinfo : EIATTR_EXTERNS
	.align		4
        /*0024*/ 	.byte	0x04, 0x0f
        /*0026*/ 	.short	(.L_25 - .L_24)


	//   ....[0]....
	.align		4
.L_24:
        /*0028*/ 	.word	index@(__assertfail)


	//----- nvinfo : EIATTR_ANNOTATIONS
	.align		4
.L_25:
        /*002c*/ 	.byte	0x04, 0x55
        /*002e*/ 	.short	(.L_27 - .L_26)


	//   ....[0]....
.L_26:
        /*0030*/ 	.word	0x00000001
        /*0034*/ 	.byte	0xc0, 0x06, 0x00, 0x00, 0x01, 0x00, 0x00, 0x00, 0xc0, 0x14, 0x00, 0x00, 0x01, 0x00, 0x00, 0x00
        /* <DEDUP_REMOVED lines=2721> */
        /*aa54*/ 	.byte	0xd0, 0x24, 0x03, 0x00, 0x01, 0x00, 0x00, 0x00, 0x60, 0x26, 0x03, 0x00


	//----- nvinfo : EIATTR_MERCURY_ISA_VERSION
	.align		4
.L_27:
        /*aa60*/ 	.byte	0x03, 0x5f
        /*aa62*/ 	.short	0x0101


	//----- nvinfo : EIATTR_INT_WARP_WIDE_INSTR_OFFSETS
	.align		4
        /*aa64*/ 	.byte	0x04, 0x31
        /*aa66*/ 	.short	(.L_29 - .L_28)


	//   ....[0]....
.L_28:
        /*aa68*/ 	.word	0x00000520


	//   ....[1]....
        /*aa6c*/ 	.word	0x00000530


	//   ....[2]....
        /*aa70*/ 	.word	0x000005c0


	//----- nvinfo : EIATTR_COOP_GROUP_MASK_REGIDS
	.align		4
.L_29:
        /*aa74*/ 	.byte	0x04, 0x29
        /*aa76*/ 	.short	(.L_31 - .L_30)


	//   ....[0]....
.L_30:
        /*aa78*/ 	.word	0xffffffff


	//   ....[1]....
        /*aa7c*/ 	.word	0xffffffff


	//   ....[2]....
        /*aa80*/ 	.word	0xffffffff


	//   ....[3]....
        /*aa84*/ 	.word	0xffffffff


	//   ....[4]....
        /*aa88*/ 	.word	0xffffffff


	//----- nvinfo : EIATTR_COOP_GROUP_INSTR_OFFSETS
	.align		4
.L_31:
        /*aa8c*/ 	.byte	0x04, 0x28
        /*aa8e*/ 	.short	(.L_33 - .L_32)


	//   ....[0]....
.L_32:
        /*aa90*/ 	.word	0x00000070


	//   ....[1]....
        /*aa94*/ 	.word	0x00000080


	//   ....[2]....
        /*aa98*/ 	.word	0x000001a0


	//   ....[3]....
        /*aa9c*/ 	.word	0x000003d0


	//   ....[4]....
        /*aaa0*/ 	.word	0x00001180


	//----- nvinfo : EIATTR_REG_RECONFIG
	.align		4
.L_33:
        /*aaa4*/ 	.byte	0x01, 0x54
	.zero		2


	//----- nvinfo : EIATTR_SYSCALL_OFFSETS
	.align		4
        /*aaa8*/ 	.byte	0x04, 0x46
        /*aaaa*/ 	.short	(.L_35 - .L_34)


	//   ....[0]....
.L_34:
        /*aaac*/ 	.word	0x00001330


	//----- nvinfo : EIATTR_MBARRIER_INSTR_OFFSETS
	.align		4
.L_35:
        /*aab0*/ 	.byte	0x04, 0x39
        /*aab2*/ 	.short	(.L_37 - .L_36)


	//   ....[0]....
.L_36:
        /*aab4*/ 	.word	0x00000320
        /*aab8*/ 	.word	0x000000ff
        /*aabc*/ 	.word	0x00000000
        /*aac0*/ 	.short	0x0100
        /*aac2*/ 	.byte	0x08
	.zero		1


	//   ....[1]....
        /*aac4*/ 	.word	0x00000330
        /*aac8*/ 	.word	0x000000ff
        /*aacc*/ 	.word	0x00000028
        /*aad0*/ 	.short	0x0100
        /*aad2*/ 	.byte	0x08
	.zero		1


	//   ....[2]....
        /*aad4*/ 	.word	0x00000340
        /*aad8*/ 	.word	0x000000ff
        /*aadc*/ 	.word	0x00000008
        /*aae0*/ 	.short	0x0100
        /*aae2*/ 	.byte	0x08
	.zero		1


	//   ....[3]....
        /*aae4*/ 	.word	0x00000350
        /*aae8*/ 	.word	0x000000ff
        /*aaec*/ 	.word	0x00000030
        /*aaf0*/ 	.short	0x0100
        /*aaf2*/ 	.byte	0x08
	.zero		1


	//   ....[4]....
        /*aaf4*/ 	.word	0x00000360
        /*aaf8*/ 	.word	0x000000ff
        /*aafc*/ 	.word	0x00000010
        /*ab00*/ 	.short	0x0100
        /*ab02*/ 	.byte	0x08
	.zero		1


	//   ....[5]....
        /*ab04*/ 	.word	0x00000370
        /*ab08*/ 	.word	0x000000ff
        /*ab0c*/ 	.word	0x00000038
        /*ab10*/ 	.short	0x0100
        /*ab12*/ 	.byte	0x08
	.zero		1


	//   ....[6]....
        /*ab14*/ 	.word	0x00000380
        /*ab18*/ 	.word	0x000000ff
        /*ab1c*/ 	.word	0x00000018
        /*ab20*/ 	.short	0x0100
        /*ab22*/ 	.byte	0x08
	.zero		1


	//   ....[7]....
        /*ab24*/ 	.word	0x00000390
        /*ab28*/ 	.word	0x000000ff
        /*ab2c*/ 	.word	0x00000040
        /*ab30*/ 	.short	0x0100
        /*ab32*/ 	.byte	0x08
	.zero		1


	//   ....[8]....
        /*ab34*/ 	.word	0x000003a0
        /*ab38*/ 	.word	0x000000ff
        /*ab3c*/ 	.word	0x00000020
        /*ab40*/ 	.short	0x0100
        /*ab42*/ 	.byte	0x08
	.zero		1


	//   ....[9]....
        /*ab44*/ 	.word	0x000003b0
        /*ab48*/ 	.word	0x000000ff
        /*ab4c*/ 	.word	0x00000048
        /*ab50*/ 	.short	0x0100
        /*ab52*/ 	.byte	0x08
	.zero		1


	//   ....[10]....
        /*ab54*/ 	.word	0x00000630
        /*ab58*/ 	.word	0x000000ff
        /*ab5c*/ 	.word	0x00000060
        /*ab60*/ 	.short	0x0100
        /*ab62*/ 	.byte	0x10
	.zero		1


	//   ....[11]....
        /*ab64*/ 	.word	0x000006d0
        /*ab68*/ 	.word	0x000000ff
        /*ab6c*/ 	.word	0x00000068
        /*ab70*/ 	.short	0x0100
        /*ab72*/ 	.byte	0x10
	.zero		1


	//   ....[12]....
        /*ab74*/ 	.word	0x000013d0
        /*ab78*/ 	.word	0x00000003
        /*ab7c*/ 	.word	0x00000000
        /*ab80*/ 	.short	0x010a
        /*ab82*/ 	.byte	0x3f
	.zero		1


	//   ....[13]....
        /*ab84*/ 	.word	0x00001410
        /*ab88*/ 	.word	0x00000003
        /*ab8c*/ 	.word	0x00000000
        /*ab90*/ 	.short	0x010a
        /*ab92*/ 	.byte	0x3f
	.zero		1


	//   ....[14]....
        /*ab94*/ 	.word	0x000109c0
        /*ab98*/ 	.word	0x000000ff
        /*ab9c*/ 	.word	0x00000000
        /*aba0*/ 	.short	0x010a
        /*aba2*/ 	.byte	0x0a
	.zero		1


	//   ....[15]....
        /*aba4*/ 	.word	0x00010a00
        /*aba8*/ 	.word	0x000000ff
        /*abac*/ 	.word	0x00000000
        /*abb0*/ 	.short	0x010a
        /*abb2*/ 	.byte	0x0a
	.zero		1


	//   ....[16]....
        /*abb4*/ 	.word	0x00020a70
        /*abb8*/ 	.word	0x000000ff
        /*abbc*/ 	.word	0x00000000
        /*abc0*/ 	.short	0x0101
        /*abc2*/ 	.byte	0x08
	.zero		1


	//   ....[17]....
        /*abc4*/ 	.word	0x00020c80
        /*abc8*/ 	.word	0x000000ff
        /*abcc*/ 	.word	0x00000000
        /*abd0*/ 	.short	0x0101
        /*abd2*/ 	.byte	0x06
	.zero		1


	//   ....[18]....
        /*abd4*/ 	.word	0x00032030
        /*abd8*/ 	.word	0x0000000e
        /*abdc*/ 	.word	0x00000028
        /*abe0*/ 	.short	0x010a
        /*abe2*/ 	.byte	0x3f
	.zero		1


	//   ....[19]....
        /*abe4*/ 	.word	0x00032580
        /*abe8*/ 	.word	0x00000002
        /*abec*/ 	.word	0x00000068
        /*abf0*/ 	.short	0x0101
        /*abf2*/ 	.byte	0x3f
	.zero		1


	//   ....[20]....
        /*abf4*/ 	.word	0x00032d70
        /*abf8*/ 	.word	0x00000004
        /*abfc*/ 	.word	0x00000000
        /*ac00*/ 	.short	0x010a
        /*ac02*/ 	.byte	0x3f
	.zero		1


	//   ....[21]....
        /*ac04*/ 	.word	0x00032e00
        /*ac08*/ 	.word	0x00000003
        /*ac0c*/ 	.word	0x00000000
        /*ac10*/ 	.short	0x010a
        /*ac12*/ 	.byte	0x3f
	.zero		1


	//   ....[22]....
        /*ac14*/ 	.word	0x00032e90
        /*ac18*/ 	.word	0x00000003
        /*ac1c*/ 	.word	0x00000000
        /*ac20*/ 	.short	0x010a
        /*ac22*/ 	.byte	0x3f
	.zero		1


	//   ....[23]....
        /*ac24*/ 	.word	0x00032f20
        /*ac28*/ 	.word	0x00000003
        /*ac2c*/ 	.word	0x00000000
        /*ac30*/ 	.short	0x010a
        /*ac32*/ 	.byte	0x3f
	.zero		1


	//   ....[24]....
        /*ac34*/ 	.word	0x00032fb0
        /*ac38*/ 	.word	0x00000003
        /*ac3c*/ 	.word	0x00000000
        /*ac40*/ 	.short	0x010a
        /*ac42*/ 	.byte	0x3f
	.zero		1


	//   ....[25]....
        /*ac44*/ 	.word	0x00033010
        /*ac48*/ 	.word	0x00000003
        /*ac4c*/ 	.word	0x00000000
        /*ac50*/ 	.short	0x010a
        /*ac52*/ 	.byte	0x3f
	.zero		1


	//   ....[26]....
        /*ac54*/ 	.word	0x00033070
        /*ac58*/ 	.word	0x00000004
        /*ac5c*/ 	.word	0x00000000
        /*ac60*/ 	.short	0x010a
        /*ac62*/ 	.byte	0x3f
	.zero		1


	//   ....[27]....
        /*ac64*/ 	.word	0x00033140
        /*ac68*/ 	.word	0x0000000e
        /*ac6c*/ 	.word	0x00000028
        /*ac70*/ 	.short	0x010a
        /*ac72*/ 	.byte	0x3f
	.zero		1


	//   ....[28]....
        /*ac74*/ 	.word	0x00033210
        /*ac78*/ 	.word	0x00000004
        /*ac7c*/ 	.word	0x00000000
        /*ac80*/ 	.short	0x010a
        /*ac82*/ 	.byte	0x3f
	.zero		1


	//   ....[29]....
        /*ac84*/ 	.word	0x00033260
        /*ac88*/ 	.word	0x00000003
        /*ac8c*/ 	.word	0x00000000
        /*ac90*/ 	.short	0x010a
        /*ac92*/ 	.byte	0x3f
	.zero		1


	//   ....[30]....
        /*ac94*/ 	.word	0x000332b0
        /*ac98*/ 	.word	0x00000003
        /*ac9c*/ 	.word	0x00000000
        /*aca0*/ 	.short	0x010a
        /*aca2*/ 	.byte	0x3f
	.zero		1


	//   ....[31]....
        /*aca4*/ 	.word	0x00033300
        /*aca8*/ 	.word	0x00000003
        /*acac*/ 	.word	0x00000000
        /*acb0*/ 	.short	0x010a
        /*acb2*/ 	.byte	0x3f
	.zero		1


	//----- nvinfo : EIATTR_NUM_MBARRIERS
	.align		4
.L_37:
        /*acb4*/ 	.byte	0x03, 0x38
        /*acb6*/ 	.short	0x000c


	//----- nvinfo : EIATTR_EXIT_INSTR_OFFSETS
	.align		4
        /*acb8*/ 	.byte	0x04, 0x1c
        /*acba*/ 	.short	(.L_39 - .L_38)


	//   ....[0]....
.L_38:
        /*acbc*/ 	.word	0x00000730


	//   ....[1]....
        /*acc0*/ 	.word	0x000010a0


	//   ....[2]....
        /*acc4*/ 	.word	0x000315c0


	//   ....[3]....
        /*acc8*/ 	.word	0x00031cc0


	//   ....[4]....
        /*accc*/ 	.word	0x00033000


	//----- nvinfo : EIATTR_MAX_THREADS
	.align		4
.L_39:
        /*acd0*/ 	.byte	0x04, 0x05
        /*acd2*/ 	.short	(.L_41 - .L_40)
.L_40:
        /*acd4*/ 	.word	0x00000180
        /*acd8*/ 	.word	0x00000001
        /*acdc*/ 	.word	0x00000001


	//----- nvinfo : EIATTR_CRS_STACK_SIZE
	.align		4
.L_41:
        /*ace0*/ 	.byte	0x04, 0x1e
        /*ace2*/ 	.short	(.L_43 - .L_42)
.L_42:
        /*ace4*/ 	.word	0x00000000


	//----- nvinfo : EIATTR_CBANK_PARAM_SIZE
	.align		4
.L_43:
        /*ace8*/ 	.byte	0x03, 0x19
        /*acea*/ 	.short	0x0470


	//----- nvinfo : EIATTR_PARAM_CBANK
	.align		4
        /*acec*/ 	.byte	0x04, 0x0a
        /*acee*/ 	.short	(.L_45 - .L_44)
	.align		4
.L_44:
        /*acf0*/ 	.word	index@(.nv.constant0._ZN7cutlass13device_kernelINS_4gemm6kernel13GemmUniversalIN4cute5tupleIJiiiiEEENS1_10collective13CollectiveMmaINS1_34MainloopSm90TmaGmmaWarpSpecializedILi5ENS5_IJNS4_1CILi1EEESB_SB_EEENS1_35KernelTmaWarpSpecializedCooperativeEEENS5_IJNSA_ILi256EEESF_NSA_ILi128EEEEEENS_10tfloat32_tENS5_IJlSB_lEEESI_SJ_NS4_8TiledMMAINS4_8MMA_AtomIJNS4_4SM904GMMA30MMA_64x256x8_F32TF32TF32_SS_TNILNSN_7ScaleInE1ELSP_1EEEEEENS4_6LayoutINS5_IJNSA_ILi2EEESB_SB_EEENS5_IJSB_NSA_ILi0EEESV_EEEEENS5_IJNS4_10UnderscoreESY_SY_EEEEENS4_13SM90_TMA_LOADENS4_14ComposedLayoutINS4_7SwizzleILi3ELi4ELi3EEENS4_18smem_ptr_flag_bitsILi32EEENSS_INS5_IJNSA_ILi8EEENSA_ILi32EEEEEENS5_IJS18_SB_EEEEEEEvNS4_8identityES11_S1C_vS1D_EENS_8epilogue10collective6detail29Sm90TmaWarpSpecializedAdapterINS1G_15DefaultEpilogueISI_SJ_SJ_NS1F_6thread17LinearCombinationISI_Li1EffLNS1K_9ScaleType4KindE0ELNS_15FloatRoundStyleE2ESI_EENS1_15EpilogueDefaultEEEEEvvEEEEvNT_6ParamsE)
        /*acf4*/ 	.short	0x0210
        /*acf6*/ 	.short	0x0470


	//----- nvinfo : EIATTR_SW_WAR
	.align		4
.L_45:
        /*acf8*/ 	.byte	0x04, 0x36
        /*acfa*/ 	.short	(.L_47 - .L_46)
.L_46:
        /*acfc*/ 	.word	0x00000008
.L_47:


//--------------------- .nv.callgraph             --------------------------
	.section	.nv.callgraph,"",@"SHT_CUDA_CALLGRAPH"
	.align	4
	.sectionentsize	8
	.align		4
        /*0000*/ 	.word	0x00000000
	.align		4
        /*0004*/ 	.word	0xffffffff
	.align		4
        /*0008*/ 	.word	index@(_ZN7cutlass13device_kernelINS_4gemm6kernel13GemmUniversalIN4cute5tupleIJiiiiEEENS1_10collective13CollectiveMmaINS1_34MainloopSm90TmaGmmaWarpSpecializedILi5ENS5_IJNS4_1CILi1EEESB_SB_EEENS1_35KernelTmaWarpSpecializedCooperativeEEENS5_IJNSA_ILi256EEESF_NSA_ILi128EEEEEENS_10tfloat32_tENS5_IJlSB_lEEESI_SJ_NS4_8TiledMMAINS4_8MMA_AtomIJNS4_4SM904GMMA30MMA_64x256x8_F32TF32TF32_SS_TNILNSN_7ScaleInE1ELSP_1EEEEEENS4_6LayoutINS5_IJNSA_ILi2EEESB_SB_EEENS5_IJSB_NSA_ILi0EEESV_EEEEENS5_IJNS4_10UnderscoreESY_SY_EEEEENS4_13SM90_TMA_LOADENS4_14ComposedLayoutINS4_7SwizzleILi3ELi4ELi3EEENS4_18smem_ptr_flag_bitsILi32EEENSS_INS5_IJNSA_ILi8EEENSA_ILi32EEEEEENS5_IJS18_SB_EEEEEEEvNS4_8identityES11_S1C_vS1D_EENS_8epilogue10collective6detail29Sm90TmaWarpSpecializedAdapterINS1G_15DefaultEpilogueISI_SJ_SJ_NS1F_6thread17LinearCombinationISI_Li1EffLNS1K_9ScaleType4KindE0ELNS_15FloatRoundStyleE2ESI_EENS1_15EpilogueDefaultEEEEEvvEEEEvNT_6ParamsE)
	.align		4
        /*000c*/ 	.word	index@(__assertfail)
	.align		4
        /*0010*/ 	.word	0x00000000
	.align		4
        /*0014*/ 	.word	0xfffffffe
	.align		4
        /*0018*/ 	.word	0x00000000
	.align		4
        /*001c*/ 	.word	0xfffffffd
	.align		4
        /*0020*/ 	.word	0x00000000
	.align		4
        /*0024*/ 	.word	0xfffffffc


//--------------------- .nv.constant4             --------------------------
	.section	.nv.constant4,"a",@progbits
	.align	8
	.align		8
.nv.constant4:
        /*0000*/ 	.dword	__assertfail
	.align		8
        /*0008*/ 	.dword	__unnamed_1
	.align		8
        /*0010*/ 	.dword	_ZN39_INTERNAL_6250edd3_4_k_cu_16629e15_66044cuda3std3__45__cpo5beginE
	.align		8
        /*0018*/ 	.dword	_ZN39_INTERNAL_6250edd3_4_k_cu_16629e15_66044cuda3std3__45__cpo3endE
	.align		8
        /*0020*/ 	.dword	_ZN39_INTERNAL_6250edd3_4_k_cu_16629e15_66044cuda3std3__45__cpo6cbeginE
	.align		8
        /*0028*/ 	.dword	_ZN39_INTERNAL_6250edd3_4_k_cu_16629e15_66044cuda3std3__45__cpo4cendE
	.align		8
        /*0030*/ 	.dword	_ZN39_INTERNAL_6250edd3_4_k_cu_16629e15_66044cuda3std3__441_GLOBAL__N__6250edd3_4_k_cu_16629e15_66046ignoreE
	.align		8
        /*0038*/ 	.dword	_ZN39_INTERNAL_6250edd3_4_k_cu_16629e15_66044cuda3std3__419piecewise_constructE
	.align		8
        /*0040*/ 	.dword	_ZN39_INTERNAL_6250edd3_4_k_cu_16629e15_66044cuda3std3__48in_placeE
	.align		8
        /*0048*/ 	.dword	_ZN39_INTERNAL_6250edd3_4_k_cu_16629e15_66044cuda3std6ranges3__45__cpo4swapE
	.align		8
        /*0050*/ 	.dword	_ZN39_INTERNAL_6250edd3_4_k_cu_16629e15_66044cuda3std6ranges3__45__cpo9iter_moveE
	.align		8
        /*0058*/ 	.dword	_ZN39_INTERNAL_6250edd3_4_k_cu_16629e15_66044cute7productE
	.align		8
        /*0060*/ 	.dword	_ZN39_INTERNAL_6250edd3_4_k_cu_16629e15_66044cute1_E
	.align		8
        /*0068*/ 	.dword	$str$22
	.align		8
        /*0070*/ 	.dword	$str$23


//--------------------- .text._ZN7cutlass13device_kernelINS_4gemm6kernel13GemmUniversalIN4cute5tupleIJiiiiEEENS1_10collective13CollectiveMmaINS1_34MainloopSm90TmaGmmaWarpSpecializedILi5ENS5_IJNS4_1CILi1EEESB_SB_EEENS1_35KernelTmaWarpSpecializedCooperativeEEENS5_IJNSA_ILi256EEESF_NSA_ILi128EEEEEENS_10tfloat32_tENS5_IJlSB_lEEESI_SJ_NS4_8TiledMMAINS4_8MMA_AtomIJNS4_4SM904GMMA30MMA_64x256x8_F32TF32TF32_SS_TNILNSN_7ScaleInE1ELSP_1EEEEEENS4_6LayoutINS5_IJNSA_ILi2EEESB_SB_EEENS5_IJSB_NSA_ILi0EEESV_EEEEENS5_IJNS4_10UnderscoreESY_SY_EEEEENS4_13SM90_TMA_LOADENS4_14ComposedLayoutINS4_7SwizzleILi3ELi4ELi3EEENS4_18smem_ptr_flag_bitsILi32EEENSS_INS5_IJNSA_ILi8EEENSA_ILi32EEEEEENS5_IJS18_SB_EEEEEEEvNS4_8identityES11_S1C_vS1D_EENS_8epilogue10collective6detail29Sm90TmaWarpSpecializedAdapterINS1G_15DefaultEpilogueISI_SJ_SJ_NS1F_6thread17LinearCombinationISI_Li1EffLNS1K_9ScaleType4KindE0ELNS_15FloatRoundStyleE2ESI_EENS1_15EpilogueDefaultEEEEEvvEEEEvNT_6ParamsE --------------------------
	.section	.text._ZN7cutlass13device_kernelINS_4gemm6kernel13GemmUniversalIN4cute5tupleIJiiiiEEENS1_10collective13CollectiveMmaINS1_34MainloopSm90TmaGmmaWarpSpecializedILi5ENS5_IJNS4_1CILi1EEESB_SB_EEENS1_35KernelTmaWarpSpecializedCooperativeEEENS5_IJNSA_ILi256EEESF_NSA_ILi128EEEEEENS_10tfloat32_tENS5_IJlSB_lEEESI_SJ_NS4_8TiledMMAINS4_8MMA_AtomIJNS4_4SM904GMMA30MMA_64x256x8_F32TF32TF32_SS_TNILNSN_7ScaleInE1ELSP_1EEEEEENS4_6LayoutINS5_IJNSA_ILi2EEESB_SB_EEENS5_IJSB_NSA_ILi0EEESV_EEEEENS5_IJNS4_10UnderscoreESY_SY_EEEEENS4_13SM90_TMA_LOADENS4_14ComposedLayoutINS4_7SwizzleILi3ELi4ELi3EEENS4_18smem_ptr_flag_bitsILi32EEENSS_INS5_IJNSA_ILi8EEENSA_ILi32EEEEEENS5_IJS18_SB_EEEEEEEvNS4_8identityES11_S1C_vS1D_EENS_8epilogue10collective6detail29Sm90TmaWarpSpecializedAdapterINS1G_15DefaultEpilogueISI_SJ_SJ_NS1F_6thread17LinearCombinationISI_Li1EffLNS1K_9ScaleType4KindE0ELNS_15FloatRoundStyleE2ESI_EENS1_15EpilogueDefaultEEEEEvvEEEEvNT_6ParamsE,"ax",@progbits
	.align	128
.text._ZN7cutlass13device_kernelINS_4gemm6kernel13GemmUniversalIN4cute5tupleIJiiiiEEENS1_10collective13CollectiveMmaINS1_34MainloopSm90TmaGmmaWarpSpecializedILi5ENS5_IJNS4_1CILi1EEESB_SB_EEENS1_35KernelTmaWarpSpecializedCooperativeEEENS5_IJNSA_ILi256EEESF_NSA_ILi128EEEEEENS_10tfloat32_tENS5_IJlSB_lEEESI_SJ_NS4_8TiledMMAINS4_8MMA_AtomIJNS4_4SM904GMMA30MMA_64x256x8_F32TF32TF32_SS_TNILNSN_7ScaleInE1ELSP_1EEEEEENS4_6LayoutINS5_IJNSA_ILi2EEESB_SB_EEENS5_IJSB_NSA_ILi0EEESV_EEEEENS5_IJNS4_10UnderscoreESY_SY_EEEEENS4_13SM90_TMA_LOADENS4_14ComposedLayoutINS4_7SwizzleILi3ELi4ELi3EEENS4_18smem_ptr_flag_bitsILi32EEENSS_INS5_IJNSA_ILi8EEENSA_ILi32EEEEEENS5_IJS18_SB_EEEEEEEvNS4_8identityES11_S1C_vS1D_EENS_8epilogue10collective6detail29Sm90TmaWarpSpecializedAdapterINS1G_15DefaultEpilogueISI_SJ_SJ_NS1F_6thread17LinearCombinationISI_Li1EffLNS1K_9ScaleType4KindE0ELNS_15FloatRoundStyleE2ESI_EENS1_15EpilogueDefaultEEEEEvvEEEEvNT_6ParamsE:
        .type           _ZN7cutlass13device_kernelINS_4gemm6kernel13GemmUniversalIN4cute5tupleIJiiiiEEENS1_10collective13CollectiveMmaINS1_34MainloopSm90TmaGmmaWarpSpecializedILi5ENS5_IJNS4_1CILi1EEESB_SB_EEENS1_35KernelTmaWarpSpecializedCooperativeEEENS5_IJNSA_ILi256EEESF_NSA_ILi128EEEEEENS_10tfloat32_tENS5_IJlSB_lEEESI_SJ_NS4_8TiledMMAINS4_8MMA_AtomIJNS4_4SM904GMMA30MMA_64x256x8_F32TF32TF32_SS_TNILNSN_7ScaleInE1ELSP_1EEEEEENS4_6LayoutINS5_IJNSA_ILi2EEESB_SB_EEENS5_IJSB_NSA_ILi0EEESV_EEEEENS5_IJNS4_10UnderscoreESY_SY_EEEEENS4_13SM90_TMA_LOADENS4_14ComposedLayoutINS4_7SwizzleILi3ELi4ELi3EEENS4_18smem_ptr_flag_bitsILi32EEENSS_INS5_IJNSA_ILi8EEENSA_ILi32EEEEEENS5_IJS18_SB_EEEEEEEvNS4_8identityES11_S1C_vS1D_EENS_8epilogue10collective6detail29Sm90TmaWarpSpecializedAdapterINS1G_15DefaultEpilogueISI_SJ_SJ_NS1F_6thread17LinearCombinationISI_Li1EffLNS1K_9ScaleType4KindE0ELNS_15FloatRoundStyleE2ESI_EENS1_15EpilogueDefaultEEEEEvvEEEEvNT_6ParamsE,@function
        .size           _ZN7cutlass13device_kernelINS_4gemm6kernel13GemmUniversalIN4cute5tupleIJiiiiEEENS1_10collective13CollectiveMmaINS1_34MainloopSm90TmaGmmaWarpSpecializedILi5ENS5_IJNS4_1CILi1EEESB_SB_EEENS1_35KernelTmaWarpSpecializedCooperativeEEENS5_IJNSA_ILi256EEESF_NSA_ILi128EEEEEENS_10tfloat32_tENS5_IJlSB_lEEESI_SJ_NS4_8TiledMMAINS4_8MMA_AtomIJNS4_4SM904GMMA30MMA_64x256x8_F32TF32TF32_SS_TNILNSN_7ScaleInE1ELSP_1EEEEEENS4_6LayoutINS5_IJNSA_ILi2EEESB_SB_EEENS5_IJSB_NSA_ILi0EEESV_EEEEENS5_IJNS4_10UnderscoreESY_SY_EEEEENS4_13SM90_TMA_LOADENS4_14ComposedLayoutINS4_7SwizzleILi3ELi4ELi3EEENS4_18smem_ptr_flag_bitsILi32EEENSS_INS5_IJNSA_ILi8EEENSA_ILi32EEEEEENS5_IJS18_SB_EEEEEEEvNS4_8identityES11_S1C_vS1D_EENS_8epilogue10collective6detail29Sm90TmaWarpSpecializedAdapterINS1G_15DefaultEpilogueISI_SJ_SJ_NS1F_6thread17LinearCombinationISI_Li1EffLNS1K_9ScaleType4KindE0ELNS_15FloatRoundStyleE2ESI_EENS1_15EpilogueDefaultEEEEEvvEEEEvNT_6ParamsE,(.L_x_578 - _ZN7cutlass13device_kernelINS_4gemm6kernel13GemmUniversalIN4cute5tupleIJiiiiEEENS1_10collective13CollectiveMmaINS1_34MainloopSm90TmaGmmaWarpSpecializedILi5ENS5_IJNS4_1CILi1EEESB_SB_EEENS1_35KernelTmaWarpSpecializedCooperativeEEENS5_IJNSA_ILi256EEESF_NSA_ILi128EEEEEENS_10tfloat32_tENS5_IJlSB_lEEESI_SJ_NS4_8TiledMMAINS4_8MMA_AtomIJNS4_4SM904GMMA30MMA_64x256x8_F32TF32TF32_SS_TNILNSN_7ScaleInE1ELSP_1EEEEEENS4_6LayoutINS5_IJNSA_ILi2EEESB_SB_EEENS5_IJSB_NSA_ILi0EEESV_EEEEENS5_IJNS4_10UnderscoreESY_SY_EEEEENS4_13SM90_TMA_LOADENS4_14ComposedLayoutINS4_7SwizzleILi3ELi4ELi3EEENS4_18smem_ptr_flag_bitsILi32EEENSS_INS5_IJNSA_ILi8EEENSA_ILi32EEEEEENS5_IJS18_SB_EEEEEEEvNS4_8identityES11_S1C_vS1D_EENS_8epilogue10collective6detail29Sm90TmaWarpSpecializedAdapterINS1G_15DefaultEpilogueISI_SJ_SJ_NS1F_6thread17LinearCombinationISI_Li1EffLNS1K_9ScaleType4KindE0ELNS_15FloatRoundStyleE2ESI_EENS1_15EpilogueDefaultEEEEEvvEEEEvNT_6ParamsE)
        .other          _ZN7cutlass13device_kernelINS_4gemm6kernel13GemmUniversalIN4cute5tupleIJiiiiEEENS1_10collective13CollectiveMmaINS1_34MainloopSm90TmaGmmaWarpSpecializedILi5ENS5_IJNS4_1CILi1EEESB_SB_EEENS1_35KernelTmaWarpSpecializedCooperativeEEENS5_IJNSA_ILi256EEESF_NSA_ILi128EEEEEENS_10tfloat32_tENS5_IJlSB_lEEESI_SJ_NS4_8TiledMMAINS4_8MMA_AtomIJNS4_4SM904GMMA30MMA_64x256x8_F32TF32TF32_SS_TNILNSN_7ScaleInE1ELSP_1EEEEEENS4_6LayoutINS5_IJNSA_ILi2EEESB_SB_EEENS5_IJSB_NSA_ILi0EEESV_EEEEENS5_IJNS4_10UnderscoreESY_SY_EEEEENS4_13SM90_TMA_LOADENS4_14ComposedLayoutINS4_7SwizzleILi3ELi4ELi3EEENS4_18smem_ptr_flag_bitsILi32EEENSS_INS5_IJNSA_ILi8EEENSA_ILi32EEEEEENS5_IJS18_SB_EEEEEEEvNS4_8identityES11_S1C_vS1D_EENS_8epilogue10collective6detail29Sm90TmaWarpSpecializedAdapterINS1G_15DefaultEpilogueISI_SJ_SJ_NS1F_6thread17LinearCombinationISI_Li1EffLNS1K_9ScaleType4KindE0ELNS_15FloatRoundStyleE2ESI_EENS1_15EpilogueDefaultEEEEEvvEEEEvNT_6ParamsE,@"STO_CUDA_ENTRY STV_DEFAULT"
_ZN7cutlass13device_kernelINS_4gemm6kernel13GemmUniversalIN4cute5tupleIJiiiiEEENS1_10collective13CollectiveMmaINS1_34MainloopSm90TmaGmmaWarpSpecializedILi5ENS5_IJNS4_1CILi1EEESB_SB_EEENS1_35KernelTmaWarpSpecializedCooperativeEEENS5_IJNSA_ILi256EEESF_NSA_ILi128EEEEEENS_10tfloat32_tENS5_IJlSB_lEEESI_SJ_NS4_8TiledMMAINS4_8MMA_AtomIJNS4_4SM904GMMA30MMA_64x256x8_F32TF32TF32_SS_TNILNSN_7ScaleInE1ELSP_1EEEEEENS4_6LayoutINS5_IJNSA_ILi2EEESB_SB_EEENS5_IJSB_NSA_ILi0EEESV_EEEEENS5_IJNS4_10UnderscoreESY_SY_EEEEENS4_13SM90_TMA_LOADENS4_14ComposedLayoutINS4_7SwizzleILi3ELi4ELi3EEENS4_18smem_ptr_flag_bitsILi32EEENSS_INS5_IJNSA_ILi8EEENSA_ILi32EEEEEENS5_IJS18_SB_EEEEEEEvNS4_8identityES11_S1C_vS1D_EENS_8epilogue10collective6detail29Sm90TmaWarpSpecializedAdapterINS1G_15DefaultEpilogueISI_SJ_SJ_NS1F_6thread17LinearCombinationISI_Li1EffLNS1K_9ScaleType4KindE0ELNS_15FloatRoundStyleE2ESI_EENS1_15EpilogueDefaultEEEEEvvEEEEvNT_6ParamsE:
[----:B------:R-:W0:Y:S02]  /*0000*/  LDC R1, c[0x0][0x28] ;  /* 0x00000a00ff017b82 */ /* 0x000e240000000800 */
[----:B0-----:R-:W-:Y:S01]  /*0010*/  VIADD R1, R1, 0xffffe828 ;  /* 0xffffe82801017836 */ /* 0x001fe20000000000 */
[----:B------:R-:W0:Y:S01]  /*0020*/  S2R R2, SR_TID.X ;  /* 0x0000000000027919 */ /* 0x000e220000002100 */
[----:B------:R-:W-:Y:S01]  /*0030*/  ELECT P0, URZ, PT ;  /* 0x00000000003f782f */ /* 0x000fe20003800000 */
[----:B------:R-:W-:Y:S01]  /*0040*/  BSSY B0, `(.L_x_0) ;  /* 0x0000015000007945 */ /* 0x000fe20003800000 */
[--C-:B0-----:R-:W-:Y:S02]  /*0050*/  SHF.R.U32.HI R0, RZ, 0x5, R2.reuse ;  /* 0x00000005ff007819 */ /* 0x101fe40000011602 */
[----:B------:R-:W-:-:S03]  /*0060*/  SHF.R.U32.HI R162, RZ, 0x7, R2 ;  /* 0x00000007ffa27819 */ /* 0x000fc60000011602 */
[----:B------:R-:W0:Y:S04]  /*0070*/  SHFL.IDX PT, R3, R0, RZ, 0x1f ;  /* 0x00001fff00037589 */ /* 0x000e2800000e0000 */
[----:B------:R-:W1:Y:S01]  /*0080*/  SHFL.IDX PT, R2, R162, RZ, 0x1f ;  /* 0x00001fffa2027589 */ /* 0x000e6200000e0000 */
[----:B0-----:R-:W-:Y:S02]  /*0090*/  R2UR UR10, R3 ;  /* 0x00000000030a72ca */ /* 0x001fe400000e0000 */
[----:B-1----:R-:W-:-:S11]  /*00a0*/  R2UR UR5, R2 ;  /* 0x00000000020572ca */ /* 0x002fd600000e0000 */
[----:B------:R-:W-:Y:S02]  /*00b0*/  USHF.R.S32.HI UR4, URZ, 0x1f, UR10 ;  /* 0x0000001f3f047899 */ /* 0x000fe4000801140a */
[----:B------:R-:W-:Y:S02]  /*00c0*/  ISETP.NE.OR P0, PT, RZ, UR10, !P0 ;  /* 0x0000000aff007c0c */ /* 0x000fe4000c705670 */
[----:B------:R-:W-:-:S04]  /*00d0*/  ULEA.HI UR4, UR4, UR10, URZ, 0x2 ;  /* 0x0000000a04047291 */ /* 0x000fc8000f8f103f */
[----:B------:R-:W-:-:S04]  /*00e0*/  ULOP3.LUT UR4, UR4, 0xfffffffc, URZ, 0xc0, !UPT ;  /* 0xfffffffc04047892 */ /* 0x000fc8000f8ec03f */
[----:B------:R-:W-:-:S03]  /*00f0*/  UIADD3 UR10, UR10, -UR4, URZ ;  /* 0x800000040a0a7290 */ /* 0x000fc6000fffe03f */
[----:B------:R-:W-:Y:S09]  /*0100*/  @P0 BRA `(.L_x_1) ;  /* 0x0000000000200947 */ /* 0x000ff20003800000 */
[----:B------:R-:W-:Y:S02]  /*0110*/  ULDC.64 UR6, c[0x0][0x198] ;  /* 0x0000660000067ab9 */ /* 0x000fe40000000a00 */
[----:B------:R-:W-:Y:S02]  /*0120*/  UIADD3 UR8, UP0, UR6, 0xf0, URZ ;  /* 0x000000f006087890 */ /* 0x000fe4000ff1e03f */
[----:B------:R-:W-:Y:S02]  /*0130*/  UIADD3 UR6, UP1, UR6, 0x1f0, URZ ;  /* 0x000001f006067890 */ /* 0x000fe4000ff3e03f */
[----:B------:R-:W-:Y:S02]  /*0140*/  UIADD3.X UR9, URZ, UR7, URZ, UP0, !UPT ;  /* 0x000000073f097290 */ /* 0x000fe400087fe43f */
[----:B------:R-:W-:-:S07]  /*0150*/  UIADD3.X UR7, URZ, UR7, URZ, UP1, !UPT ;  /* 0x000000073f077290 */ /* 0x000fce0008ffe43f */
[----:B------:R0:W-:Y:S02]  /*0160*/  UTMACCTL.PF [UR8] ;  /* 0x00000000080079b9 */ /* 0x0001e40008040000 */
[----:B------:R0:W-:Y:S02]  /*0170*/  UTMACCTL.PF [UR6] ;  /* 0x00000000060079b9 */ /* 0x0001e40008040000 */
[----:B0-----:R-:W-:Y:S01]  /*0180*/  NOP ;  /* 0x0000000000007918 */ /* 0x001fe20000000000 */
.L_x_1:
[----:B------:R-:W-:Y:S05]  /*0190*/  BSYNC B0 ;  /* 0x0000000000007941 */ /* 0x000fea0003800000 */
.L_x_0:
[----:B------:R-:W0:Y:S01]  /*01a0*/  SHFL.IDX PT, R2, R0, RZ, 0x1f ;  /* 0x00001fff00027589 */ /* 0x000e2200000e0000 */
[----:B------:R-:W-:Y:S01]  /*01b0*/  UISETP.NE.AND UP0, UPT, UR10, 0x3, UPT ;  /* 0x000000030a00788c */ /* 0x000fe2000bf05270 */
[----:B------:R-:W-:Y:S01]  /*01c0*/  ISETP.NE.AND P1, PT, RZ, UR5, PT ;  /* 0x00000005ff007c0c */ /* 0x000fe2000bf25270 */
[----:B------:R-:W-:Y:S02]  /*01d0*/  UIADD3 UR18, UR5, -0x1, URZ ;  /* 0xffffffff05127890 */ /* 0x000fe4000fffe03f */
[----:B------:R-:W-:Y:S02]  /*01e0*/  UISETP.EQ.OR UP0, UPT, UR10, URZ, !UP0 ;  /* 0x0000003f0a00728c */ /* 0x000fe4000c702670 */
[----:B------:R-:W-:Y:S02]  /*01f0*/  UISETP.GE.U32.AND UP1, UPT, UR18, 0x2, UPT ;  /* 0x000000021200788c */ /* 0x000fe4000bf26070 */
[----:B------:R-:W-:-:S04]  /*0200*/  UISETP.EQ.AND UP0, UPT, UR5, URZ, UP0 ;  /* 0x0000003f0500728c */ /* 0x000fc80008702270 */
[----:B------:R-:W-:-:S04]  /*0210*/  USEL UR37, URZ, 0x1, !UP0 ;  /* 0x000000013f257887 */ /* 0x000fc8000c000000 */
[----:B------:R-:W-:Y:S01]  /*0220*/  USEL UR37, UR37, 0x2, UP1 ;  /* 0x0000000225257887 */ /* 0x000fe20008800000 */
[----:B0-----:R-:W-:-:S13]  /*0230*/  ISETP.NE.AND P0, PT, R2, RZ, PT ;  /* 0x000000ff0200720c */ /* 0x001fda0003f05270 */
[----:B------:R-:W-:Y:S05]  /*0240*/  @P0 BRA `(.L_x_2) ;  /* 0x0000000000600947 */ /* 0x000fea0003800000 */
[----:B------:R-:W0:Y:S01]  /*0250*/  S2UR UR8, SR_CgaCtaId ;  /* 0x00000000000879c3 */ /* 0x000e220000008800 */
[----:B------:R-:W-:Y:S01]  /*0260*/  UMOV UR4, 0x400 ;  /* 0x0000040000047882 */ /* 0x000fe20000000000 */
[----:B------:R-:W-:Y:S01]  /*0270*/  UMOV UR5, 0x1 ;  /* 0x0000000100057882 */ /* 0x000fe20000000000 */
[----:B------:R-:W-:Y:S01]  /*0280*/  UMOV UR6, 0x100 ;  /* 0x0000010000067882 */ /* 0x000fe20000000000 */
[----:B------:R-:W-:Y:S01]  /*0290*/  ELECT P0, URZ, PT ;  /* 0x00000000003f782f */ /* 0x000fe20003800000 */
[----:B------:R-:W-:-:S04]  /*02a0*/  UIADD3 UR6, -UR6, 0x100000, URZ ;  /* 0x0010000006067890 */ /* 0x000fc8000fffe13f */
[----:B------:R-:W-:Y:S02]  /*02b0*/  USHF.L.U32 UR7, UR6, 0xb, URZ ;  /* 0x0000000b06077899 */ /* 0x000fe4000800063f */
[----:B------:R-:W-:Y:S02]  /*02c0*/  USHF.L.U32 UR6, UR6, 0x1, URZ ;  /* 0x0000000106067899 */ /* 0x000fe4000800063f */
[----:B0-----:R-:W-:Y:S02]  /*02d0*/  ULEA UR8, UR8, UR4, 0x18 ;  /* 0x0000000408087291 */ /* 0x001fe4000f8ec03f */
[----:B------:R-:W-:-:S04]  /*02e0*/  UIADD3 UR4, -UR5, 0x100000, URZ ;  /* 0x0010000005047890 */ /* 0x000fc8000fffe13f */
[----:B------:R-:W-:Y:S02]  /*02f0*/  USHF.L.U32 UR5, UR4, 0xb, URZ ;  /* 0x0000000b04057899 */ /* 0x000fe4000800063f */
[----:B------:R-:W-:Y:S01]  /*0300*/  USHF.L.U32 UR4, UR4, 0x1, URZ ;  /* 0x0000000104047899 */ /* 0x000fe2000800063f */
[----:B------:R-:W0:Y:S11]  /*0310*/  FENCE.VIEW.ASYNC.S ;  /* 0x00000000000073c6 */ /* 0x000e360000000000 */
[----:B0-----:R0:W1:Y:S01]  /*0320*/  SYNCS.EXCH.64 URZ, [UR8], UR4 ;  /* 0x00000004083f75b2 */ /* 0x0010620008000100 */
[----:B------:R0:W2:Y:S01]  /*0330*/  SYNCS.EXCH.64 URZ, [UR8+0x28], UR6 ;  /* 0x00002806083f75b2 */ /* 0x0000a20008000100 */
[----:B------:R0:W3:Y:S01]  /*0340*/  SYNCS.EXCH.64 URZ, [UR8+0x8], UR4 ;  /* 0x00000804083f75b2 */ /* 0x0000e20008000100 */
[----:B------:R0:W4:Y:S01]  /*0350*/  SYNCS.EXCH.64 URZ, [UR8+0x30], UR6 ;  /* 0x00003006083f75b2 */ /* 0x0001220008000100 */
[----:B------:R0:W0:Y:S01]  /*0360*/  SYNCS.EXCH.64 URZ, [UR8+0x10], UR4 ;  /* 0x00001004083f75b2 */ /* 0x0000220008000100 */
[----:B------:R0:W0:Y:S01]  /*0370*/  SYNCS.EXCH.64 URZ, [UR8+0x38], UR6 ;  /* 0x00003806083f75b2 */ /* 0x0000220008000100 */
[----:B------:R0:W0:Y:S01]  /*0380*/  SYNCS.EXCH.64 URZ, [UR8+0x18], UR4 ;  /* 0x00001804083f75b2 */ /* 0x0000220008000100 */
[----:B------:R0:W0:Y:S01]  /*0390*/  SYNCS.EXCH.64 URZ, [UR8+0x40], UR6 ;  /* 0x00004006083f75b2 */ /* 0x0000220008000100 */
[----:B------:R0:W0:Y:S01]  /*03a0*/  SYNCS.EXCH.64 URZ, [UR8+0x20], UR4 ;  /* 0x00002004083f75b2 */ /* 0x0000220008000100 */
[----:B------:R0:W0:Y:S01]  /*03b0*/  SYNCS.EXCH.64 URZ, [UR8+0x48], UR6 ;  /* 0x00004806083f75b2 */ /* 0x0000220008000100 */
[----:B------:R-:W-:Y:S01]  /*03c0*/  NOP ;  /* 0x0000000000007918 */ /* 0x000fe20000000000 */
.L_x_2:
[----:B------:R-:W5:Y:S01]  /*03d0*/  SHFL.IDX PT, R0, R0, RZ, 0x1f ;  /* 0x00001fff00007589 */ /* 0x000f6200000e0000 */
[----:B------:R-:W-:Y:S01]  /*03e0*/  ELECT P0, URZ, PT ;  /* 0x00000000003f782f */ /* 0x000fe20003800000 */
[----:B------:R-:W1:Y:S01]  /*03f0*/  S2UR UR17, SR_CTAID.Y ;  /* 0x00000000001179c3 */ /* 0x000e620000002600 */
[----:B0-----:R-:W-:Y:S01]  /*0400*/  ULDC UR5, c[0x0][0x65c] ;  /* 0x0001970000057ab9 */ /* 0x001fe20000000800 */
[----:B------:R-:W-:Y:S01]  /*0410*/  UMOV UR12, 0x20 ;  /* 0x00000020000c7882 */ /* 0x000fe20000000000 */
[----:B------:R-:W-:Y:S01]  /*0420*/  UISETP.NE.AND UP2, UPT, UR5, 0x1, UPT ;  /* 0x000000010500788c */ /* 0x000fe2000bf45270 */
[----:B------:R-:W-:Y:S01]  /*0430*/  NOP ;  /* 0x0000000000007918 */ /* 0x000fe20000000000 */
[----:B------:R-:W-:Y:S02]  /*0440*/  NOP ;  /* 0x0000000000007918 */ /* 0x000fe40000000000 */
[----:B------:R-:W-:Y:S01]  /*0450*/  UP2UR UR38, UPR, URZ, 0x4 ;  /* 0x000000043f267883 */ /* 0x000fe20008000000 */
[----:B------:R-:W0:Y:S01]  /*0460*/  S2UR UR4, SR_CTAID.X ;  /* 0x00000000000479c3 */ /* 0x000e220000002500 */
[----:B------:R-:W-:-:S02]  /*0470*/  PLOP3.LUT P3, PT, PT, PT, UP2, 0x80, 0x0 ;  /* 0x000000000000781c */ /* 0x000fc40003f6f028 */
[----:B------:R-:W-:Y:S02]  /*0480*/  PLOP3.LUT P2, PT, PT, PT, UP2, 0x80, 0x0 ;  /* 0x000000000000781c */ /* 0x000fe40003f4f028 */
[----:B------:R-:W-:Y:S01]  /*0490*/  PLOP3.LUT P4, PT, PT, PT, UP2, 0x80, 0x0 ;  /* 0x000000000000781c */ /* 0x000fe20003f8f028 */
[----:B------:R-:W-:Y:S01]  /*04a0*/  @UP2 ULDC UR14, c[0x0][0x10] ;  /* 0x00000400000e2ab9 */ /* 0x000fe20000000800 */
[----:B------:R-:W-:Y:S01]  /*04b0*/  @UP2 UMOV UR9, URZ ;  /* 0x0000003f00092c82 */ /* 0x000fe20008000000 */
[----:B------:R-:W-:Y:S01]  /*04c0*/  @!UP2 ULDC UR11, c[0x0][0xc] ;  /* 0x00000300000baab9 */ /* 0x000fe20000000800 */
[----:B-----5:R-:W-:Y:S01]  /*04d0*/  ISETP.NE.OR P0, PT, R0, RZ, !P0 ;  /* 0x000000ff0000720c */ /* 0x020fe20004705670 */
[----:B-1----:R-:W-:Y:S02]  /*04e0*/  @UP2 UMOV UR7, UR17 ;  /* 0x0000001100072c82 */ /* 0x002fe40008000000 */
[----:B------:R-:W-:Y:S01]  /*04f0*/  @UP2 UMOV UR8, UR7 ;  /* 0x0000000700082c82 */ /* 0x000fe20008000000 */
[----:B------:R-:W-:Y:S01]  /*0500*/  @!UP2 UMOV UR7, UR17 ;  /* 0x000000110007ac82 */ /* 0x000fe20008000000 */
[----:B0-----:R-:W-:-:S08]  /*0510*/  @UP2 UIMAD.WIDE.U32 UR14, UR4, UR14, UR8 ;  /* 0x0000000e040e22a5 */ /* 0x001fd0000f8e0008 */
[----:B------:R-:W-:Y:S01]  /*0520*/  VOTEU.ALL UP0, P0 ;  /* 0x00000000003f7886 */ /* 0x000fe20000000000 */
[----:B------:R-:W-:Y:S01]  /*0530*/  VOTEU.ALL UP1, P0 ;  /* 0x00000000003f7886 */ /* 0x000fe20000020000 */
[----:B------:R-:W-:Y:S01]  /*0540*/  IMAD.U32 R2, RZ, RZ, UR14 ;  /* 0x0000000eff027e24 */ /* 0x000fe2000f8e00ff */
[----:B------:R-:W-:Y:S02]  /*0550*/  MOV R3, UR15 ;  /* 0x0000000f00037c02 */ /* 0x000fe40008000f00 */
[----:B------:R-:W0:Y:S01]  /*0560*/  @!UP0 S2UR UR6, SR_CgaCtaId ;  /* 0x00000000000689c3 */ /* 0x000e220000008800 */
[----:B------:R-:W-:Y:S01]  /*0570*/  @!UP0 UMOV UR5, 0x400 ;  /* 0x0000040000058882 */ /* 0x000fe20000000000 */
[----:B------:R-:W-:-:S04]  /*0580*/  @!UP0 UIADD3 UR12, -UR12, 0x100000, URZ ;  /* 0x001000000c0c8890 */ /* 0x000fc8000fffe13f */
[----:B------:R-:W-:Y:S02]  /*0590*/  @!UP0 USHF.L.U32 UR13, UR12, 0xb, URZ ;  /* 0x0000000b0c0d8899 */ /* 0x000fe4000800063f */
[----:B------:R-:W-:Y:S02]  /*05a0*/  @!UP0 USHF.L.U32 UR12, UR12, 0x1, URZ ;  /* 0x000000010c0c8899 */ /* 0x000fe4000800063f */
[----:B0-----:R-:W-:Y:S01]  /*05b0*/  @!UP0 ULEA UR16, UR6, UR5, 0x18 ;  /* 0x0000000506108291 */ /* 0x001fe2000f8ec03f */
[----:B------:R-:W-:Y:S01]  /*05c0*/  VOTEU.ALL UP0, P0 ;  /* 0x00000000003f7886 */ /* 0x000fe20000000000 */
[----:B------:R-:W-:Y:S01]  /*05d0*/  PLOP3.LUT P0, PT, PT, PT, UP2, 0x80, 0x0 ;  /* 0x000000000000781c */ /* 0x000fe20003f0f028 */
[----:B------:R-:W-:Y:S01]  /*05e0*/  UMOV UR5, URZ ;  /* 0x0000003f00057c82 */ /* 0x000fe20008000000 */
[----:B------:R-:W-:Y:S01]  /*05f0*/  @UP2 UMOV UR6, URZ ;  /* 0x0000003f00062c82 */ /* 0x000fe20008000000 */
[----:B------:R-:W-:Y:S02]  /*0600*/  @!UP2 UIMAD.WIDE.U32 UR8, UR11, UR7, UR4 ;  /* 0x000000070b08a2a5 */ /* 0x000fe4000f8e0004 */
[----:B------:R-:W-:Y:S01]  /*0610*/  @UP2 UIADD3 UR6, UR15, UR6, URZ ;  /* 0x000000060f062290 */ /* 0x000fe2000fffe03f */
[----:B------:R-:W0:Y:S04]  /*0620*/  FENCE.VIEW.ASYNC.S ;  /* 0x00000000000073c6 */ /* 0x000e280000000000 */
[----:B0-----:R0:W2:Y:S01]  /*0630*/  @!UP0 SYNCS.EXCH.64 URZ, [UR16+0x60], UR12 ;  /* 0x0000600c103f85b2 */ /* 0x0010a20008000100 */
[----:B------:R-:W-:Y:S01]  /*0640*/  MOV R5, UR9 ;  /* 0x0000000900057c02 */ /* 0x000fe20008000f00 */
[----:B------:R-:W-:-:S02]  /*0650*/  @P2 IMAD.U32 R17, RZ, RZ, UR6 ;  /* 0x00000006ff112e24 */ /* 0x000fc4000f8e00ff */
[----:B------:R-:W-:Y:S01]  /*0660*/  @P0 IMAD.MOV.U32 R6, RZ, RZ, R2 ;  /* 0x000000ffff060224 */ /* 0x000fe200078e0002 */
[----:B------:R-:W-:Y:S01]  /*0670*/  MOV R2, UR8 ;  /* 0x0000000800027c02 */ /* 0x000fe20008000f00 */
[----:B------:R-:W-:Y:S02]  /*0680*/  IMAD.U32 R3, RZ, RZ, UR9 ;  /* 0x00000009ff037e24 */ /* 0x000fe4000f8e00ff */
[----:B------:R-:W-:Y:S02]  /*0690*/  IMAD.U32 R4, RZ, RZ, UR8 ;  /* 0x00000008ff047e24 */ /* 0x000fe4000f8e00ff */
[----:B------:R-:W-:Y:S02]  /*06a0*/  @!P3 IMAD.MOV.U32 R6, RZ, RZ, R2 ;  /* 0x000000ffff06b224 */ /* 0x000fe400078e0002 */
[----:B------:R-:W-:-:S03]  /*06b0*/  @!P4 IMAD.MOV.U32 R17, RZ, RZ, R5 ;  /* 0x000000ffff11c224 */ /* 0x000fc600078e0005 */
[----:B------:R0:W-:Y:S01]  /*06c0*/  STL [R1+0x200], R6 ;  /* 0x0002000601007387 */ /* 0x0001e20000100800 */
[----:B------:R0:W2:Y:S01]  /*06d0*/  @!UP1 SYNCS.EXCH.64 URZ, [UR16+0x68], UR12 ;  /* 0x0000680c103f95b2 */ /* 0x0000a20008000100 */
[----:B------:R-:W-:Y:S01]  /*06e0*/  NOP ;  /* 0x0000000000007918 */ /* 0x000fe20000000000 */
[----:B--234-:R-:W-:Y:S06]  /*06f0*/  BAR.SYNC.DEFER_BLOCKING 0x0 ;  /* 0x0000000000007b1d */ /* 0x01cfec0000010000 */
[----:B------:R-:W-:Y:S05]  /*0700*/  @!P1 BRA `(.L_x_3) ;  /* 0x0000030c00b09947 */ /* 0x000fea0003800000 */
[----:B------:R-:W-:-:S06]  /*0710*/  UISETP.GT.U32.AND UP0, UPT, UR18, 0x1, UPT ;  /* 0x000000011200788c */ /* 0x000fcc000bf04070 */
[----:B------:R-:W-:-:S13]  /*0720*/  PLOP3.LUT P0, PT, PT, PT, UP0, 0x80, 0x0 ;  /* 0x000000000000781c */ /* 0x000fda0003f0f008 */
[----:B0-----:R-:W-:Y:S05]  /*0730*/  @P0 EXIT ;  /* 0x000000000000094d */ /* 0x001fea0003800000 */
[----:B------:R-:W-:Y:S01]  /*0740*/  ULDC.64 UR8, c[0x0][0x650] ;  /* 0x0001940000087ab9 */ /* 0x000fe20000000a00 */
[----:B------:R-:W-:Y:S01]  /*0750*/  UMOV UR40, 0xffffffff ;  /* 0xffffffff00287882 */ /* 0x000fe20000000000 */
[----:B------:R-:W-:Y:S01]  /*0760*/  ISETP.GE.U32.AND P0, PT, R6, UR8, PT ;  /* 0x0000000806007c0c */ /* 0x000fe2000bf06070 */
[----:B------:R-:W-:Y:S01]  /*0770*/  UMOV UR41, 0xffffffff ;  /* 0xffffffff00297882 */ /* 0x000fe20000000000 */
[----:B------:R-:W-:Y:S01]  /*0780*/  UMOV UR42, 0xffffffff ;  /* 0xffffffff002a7882 */ /* 0x000fe20000000000 */
[----:B------:R-:W-:Y:S02]  /*0790*/  PRMT R0, RZ, 0x7610, R0 ;  /* 0x00007610ff007816 */ /* 0x000fe40000000000 */
[----:B------:R-:W-:-:S13]  /*07a0*/  ISETP.GE.U32.AND.EX P0, PT, R17, UR9, PT, P0 ;  /* 0x0000000911007c0c */ /* 0x000fda000bf06100 */
[----:B------:R-:W-:Y:S05]  /*07b0*/  @P0 BRA `(.L_x_4) ;  /* 0x0000000400800947 */ /* 0x000fea0003800000 */
[----:B------:R-:W-:Y:S01]  /*07c0*/  I2FP.F32.U32 R0, UR4 ;  /* 0x0000000400007c45 */ /* 0x000fe20008201000 */
[----:B------:R-:W-:Y:S01]  /*07d0*/  ULDC.64 UR16, c[0x0][0x628] ;  /* 0x00018a0000107ab9 */ /* 0x000fe20000000a00 */
[----:B------:R-:W-:Y:S01]  /*07e0*/  ULDC UR6, c[0x0][0x150] ;  /* 0x0000540000067ab9 */ /* 0x000fe20000000800 */
[----:B------:R-:W-:Y:S01]  /*07f0*/  ISETP.NE.U32.AND P0, PT, RZ, UR16, PT ;  /* 0x00000010ff007c0c */ /* 0x000fe2000bf05070 */
[----:B------:R-:W-:Y:S01]  /*0800*/  ULDC UR15, c[0x0][0x630] ;  /* 0x00018c00000f7ab9 */ /* 0x000fe20000000800 */
[----:B------:R-:W-:Y:S01]  /*0810*/  FMUL R0, R0, UR6 ;  /* 0x0000000600007c20 */ /* 0x000fe20008400000 */
[----:B------:R-:W-:Y:S01]  /*0820*/  R2UR UR18, R6 ;  /* 0x00000000061272ca */ /* 0x000fe200000e0000 */
[----:B------:R-:W-:Y:S01]  /*0830*/  ULDC UR20, c[0x0][0x154] ;  /* 0x0000550000147ab9 */ /* 0x000fe20000000800 */
[----:B------:R-:W-:Y:S01]  /*0840*/  ISETP.NE.AND.EX P0, PT, RZ, UR17, PT, P0 ;  /* 0x00000011ff007c0c */ /* 0x000fe2000bf05300 */
[----:B------:R0:W1:Y:S01]  /*0850*/  F2I.U32.TRUNC.NTZ R2, R0 ;  /* 0x0000000000027305 */ /* 0x000062000020f000 */
[----:B------:R-:W-:-:S02]  /*0860*/  R2UR UR19, R17 ;  /* 0x00000000111372ca */ /* 0x000fc400000e0000 */
[----:B------:R-:W-:Y:S02]  /*0870*/  R2UR UR8, R6 ;  /* 0x00000000060872ca */ /* 0x000fe400000e0000 */
[----:B------:R-:W-:-:S07]  /*0880*/  R2UR UR9, R17 ;  /* 0x00000000110972ca */ /* 0x000fce00000e0000 */
[----:B0-----:R-:W-:Y:S08]  /*0890*/  @!P0 BRA `(.L_x_5) ;  /* 0x0000000000308947 */ /* 0x001ff00003800000 */
[----:B------:R-:W-:Y:S01]  /*08a0*/  R2UR UR8, R6 ;  /* 0x00000000060872ca */ /* 0x000fe200000e0000 */
[----:B------:R-:W-:Y:S01]  /*08b0*/  ULDC UR6, c[0x0][0x634] ;  /* 0x00018d0000067ab9 */ /* 0x000fe20000000800 */
[----:B------:R-:W-:-:S11]  /*08c0*/  R2UR UR14, R17 ;  /* 0x00000000110e72ca */ /* 0x000fd600000e0000 */
[----:B------:R-:W-:-:S04]  /*08d0*/  UIADD3 UR6, UP0, UR8, UR6, URZ ;  /* 0x0000000608067290 */ /* 0x000fc8000ff1e03f */
[----:B------:R-:W-:-:S04]  /*08e0*/  UIADD3.X UR14, URZ, UR14, URZ, UP0, !UPT ;  /* 0x0000000e3f0e7290 */ /* 0x000fc800087fe43f */
[----:B------:R-:W-:-:S04]  /*08f0*/  UIMAD.WIDE.U32 UR8, UR14, UR16, URZ ;  /* 0x000000100e0872a5 */ /* 0x000fc8000f8e003f */
[----:B------:R-:W-:Y:S02]  /*0900*/  UIMAD.WIDE.U32 UR10, UP0, UR6, UR17, UR8 ;  /* 0x00000011060a72a5 */ /* 0x000fe4000f800008 */
[----:B------:R-:W-:Y:S02]  /*0910*/  UIMAD.WIDE.U32 UR8, UR6, UR16, URZ ;  /* 0x00000010060872a5 */ /* 0x000fe4000f8e003f */
[----:B------:R-:W-:Y:S02]  /*0920*/  UIADD3.X UR13, URZ, URZ, URZ, UP0, !UPT ;  /* 0x0000003f3f0d7290 */ /* 0x000fe400087fe43f */
[----:B------:R-:W-:Y:S01]  /*0930*/  UIADD3 URZ, UP0, UR9, UR10, URZ ;  /* 0x0000000a093f7290 */ /* 0x000fe2000ff1e03f */
[----:B------:R-:W-:-:S03]  /*0940*/  UMOV UR12, UR11 ;  /* 0x0000000b000c7c82 */ /* 0x000fc60008000000 */
[----:B------:R-:W-:-:S12]  /*0950*/  UIMAD.WIDE.U32.X UR8, UR14, UR17, UR12, UP0 ;  /* 0x000000110e0872a5 */ /* 0x000fd800080e040c */
.L_x_5:
[----:B------:R-:W-:Y:S01]  /*0960*/  USHF.R.U64 UR42, UR8, UR15, UR9 ;  /* 0x0000000f082a7299 */ /* 0x000fe20008001209 */
[----:B------:R-:W-:Y:S01]  /*0970*/  I2FP.F32.U32 R0, UR7 ;  /* 0x0000000700007c45 */ /* 0x000fe20008201000 */
[----:B------:R-:W-:Y:S01]  /*0980*/  USHF.R.U32.HI UR5, URZ, UR15, UR9 ;  /* 0x0000000f3f057299 */ /* 0x000fe20008011609 */
[----:B-1----:R-:W-:Y:S01]  /*0990*/  R2UR UR12, R2 ;  /* 0x00000000020c72ca */ /* 0x002fe200000e0000 */
[----:B------:R-:W-:Y:S02]  /*09a0*/  UIADD3 UR6, UP0, URZ, -UR42, URZ ;  /* 0x8000002a3f067290 */ /* 0x000fe4000ff1e03f */
[----:B------:R-:W-:Y:S01]  /*09b0*/  FMUL R0, R0, UR20 ;  /* 0x0000001400007c20 */ /* 0x000fe20008400000 */
[----:B------:R-:W-:Y:S01]  /*09c0*/  ULDC.64 UR8, c[0x0][0x620] ;  /* 0x0001880000087ab9 */ /* 0x000fe20000000a00 */
[----:B------:R-:W-:Y:S01]  /*09d0*/  UIADD3.X UR5, URZ, ~UR5, URZ, UP0, !UPT ;  /* 0x800000053f057290 */ /* 0x000fe200087fe43f */
[----:B------:R-:W-:Y:S01]  /*09e0*/  UMOV UR10, UR18 ;  /* 0x00000012000a7c82 */ /* 0x000fe20008000000 */
[----:B------:R-:W-:-:S02]  /*09f0*/  UMOV UR11, UR19 ;  /* 0x00000013000b7c82 */ /* 0x000fc40008000000 */
[----:B------:R-:W-:Y:S01]  /*0a00*/  UIMAD UR5, UR5, UR8, URZ ;  /* 0x00000008050572a4 */ /* 0x000fe2000f8e023f */
[----:B------:R-:W0:Y:S01]  /*0a10*/  F2I.U32.TRUNC.NTZ R0, R0 ;  /* 0x0000000000007305 */ /* 0x000e22000020f000 */
[----:B------:R-:W-:Y:S02]  /*0a20*/  UIMAD.WIDE.U32 UR10, UR6, UR8, UR10 ;  /* 0x00000008060a72a5 */ /* 0x000fe4000f8e000a */
[----:B------:R-:W-:Y:S01]  /*0a30*/  UIMAD UR6, UR6, UR9, UR5 ;  /* 0x00000009060672a4 */ /* 0x000fe2000f8e0205 */
[----:B------:R-:W-:Y:S01]  /*0a40*/  ULDC UR21, c[0x0][0x658] ;  /* 0x0001960000157ab9 */ /* 0x000fe20000000800 */
[----:B------:R-:W-:Y:S02]  /*0a50*/  UMOV UR19, 0xffffffff ;  /* 0xffffffff00137882 */ /* 0x000fe40000000000 */
[----:B------:R-:W-:Y:S01]  /*0a60*/  UIADD3 UR6, UR11, UR6, URZ ;  /* 0x000000060b067290 */ /* 0x000fe2000fffe03f */
[----:B------:R-:W-:Y:S01]  /*0a70*/  ULDC UR15, c[0x0][0x618] ;  /* 0x00018600000f7ab9 */ /* 0x000fe20000000800 */
[----:B------:R-:W-:Y:S01]  /*0a80*/  ULDC.64 UR8, c[0x0][0x640] ;  /* 0x0001900000087ab9 */ /* 0x000fe20000000a00 */
[----:B------:R-:W-:Y:S01]  /*0a90*/  USHF.L.U32 UR11, UR19, UR21, URZ ;  /* 0x00000015130b7299 */ /* 0x000fe2000800063f */
[----:B------:R-:W-:Y:S01]  /*0aa0*/  ISETP.NE.U32.AND P0, PT, RZ, UR8, PT ;  /* 0x00000008ff007c0c */ /* 0x000fe2000bf05070 */
[----:B------:R-:W-:-:S02]  /*0ab0*/  USHF.R.U64 UR19, UR10, UR15, UR6 ;  /* 0x0000000f0a137299 */ /* 0x000fc40008001206 */
[----:B------:R-:W-:Y:S01]  /*0ac0*/  USHF.R.U32.HI UR10, URZ, UR15, UR6 ;  /* 0x0000000f3f0a7299 */ /* 0x000fe20008011606 */
[----:B0-----:R-:W-:Y:S01]  /*0ad0*/  R2UR UR14, R0 ;  /* 0x00000000000e72ca */ /* 0x001fe200000e0000 */
[----:B------:R-:W-:Y:S01]  /*0ae0*/  ULDC UR17, c[0x0][0x608] ;  /* 0x0001820000117ab9 */ /* 0x000fe20000000800 */
[----:B------:R-:W-:Y:S01]  /*0af0*/  ISETP.NE.AND.EX P0, PT, RZ, UR9, PT, P0 ;  /* 0x00000009ff007c0c */ /* 0x000fe2000bf05300 */
[----:B------:R-:W-:Y:S02]  /*0b00*/  USHF.R.U64 UR23, UR19, UR17, UR10 ;  /* 0x0000001113177299 */ /* 0x000fe4000800120a */
[----:B------:R-:W-:Y:S01]  /*0b10*/  USHF.R.U32.HI UR10, URZ, UR17, UR10 ;  /* 0x000000113f0a7299 */ /* 0x000fe2000801160a */
[----:B------:R-:W-:Y:S01]  /*0b20*/  UMOV UR16, 0x1 ;  /* 0x0000000100107882 */ /* 0x000fe20000000000 */
[----:B------:R-:W-:Y:S02]  /*0b30*/  UIADD3 UR12, -UR12, URZ, URZ ;  /* 0x0000003f0c0c7290 */ /* 0x000fe4000fffe13f */
[----:B------:R-:W-:-:S02]  /*0b40*/  USHF.R.U64 UR24, UR23, UR21, UR10 ;  /* 0x0000001517187299 */ /* 0x000fc4000800120a */
[----:B------:R-:W-:Y:S01]  /*0b50*/  USHF.L.U32 UR6, UR16, UR21, URZ ;  /* 0x0000001510067299 */ /* 0x000fe2000800063f */
[----:B------:R-:W-:Y:S01]  /*0b60*/  ULDC UR13, c[0x0][0x144] ;  /* 0x00005100000d7ab9 */ /* 0x000fe20000000800 */
[----:B------:R-:W-:Y:S01]  /*0b70*/  ULDC UR5, c[0x0][0x600] ;  /* 0x0001800000057ab9 */ /* 0x000fe20000000800 */
[----:B------:R-:W-:Y:S02]  /*0b80*/  ULOP3.LUT UR16, URZ, UR11, URZ, 0x33, !UPT ;  /* 0x0000000b3f107292 */ /* 0x000fe4000f8e333f */
[----:B------:R-:W-:Y:S02]  /*0b90*/  USHF.R.U32.HI UR11, URZ, UR21, UR10 ;  /* 0x000000153f0b7299 */ /* 0x000fe4000801160a */
[----:B------:R-:W-:Y:S02]  /*0ba0*/  UIADD3 UR18, UR5, -0x1, URZ ;  /* 0xffffffff05127890 */ /* 0x000fe4000fffe03f */
[----:B------:R-:W-:Y:S02]  /*0bb0*/  UIADD3 UR20, -UR14, URZ, URZ ;  /* 0x0000003f0e147290 */ /* 0x000fe4000fffe13f */
[----:B------:R-:W-:Y:S01]  /*0bc0*/  UIMAD UR4, UR13, UR12, UR4 ;  /* 0x0000000c0d0472a4 */ /* 0x000fe2000f8e0204 */
[----:B------:R-:W-:Y:S01]  /*0bd0*/  ULDC UR25, c[0x0][0x148] ;  /* 0x0000520000197ab9 */ /* 0x000fe20000000800 */
[----:B------:R-:W-:Y:S01]  /*0be0*/  ULDC UR21, c[0x0][0x648] ;  /* 0x0001920000157ab9 */ /* 0x000fe20000000800 */
[----:B------:R-:W-:Y:S01]  /*0bf0*/  ULDC UR22, c[0x0][0x638] ;  /* 0x00018e0000167ab9 */ /* 0x000fe20000000800 */
[----:B------:R-:W-:Y:S01]  /*0c00*/  UMOV UR10, UR24 ;  /* 0x00000018000a7c82 */ /* 0x000fe20008000000 */
[----:B------:R-:W-:Y:S07]  /*0c10*/  @!P0 BRA `(.L_x_6) ;  /* 0x0000000000308947 */ /* 0x000fee0003800000 */
[----:B------:R-:W-:Y:S02]  /*0c20*/  ULDC UR14, c[0x0][0x64c] ;  /* 0x00019300000e7ab9 */ /* 0x000fe40000000800 */
        /* <DEDUP_REMOVED lines=8> */
[----:B------:R-:W-:-:S07]  /*0cb0*/  UIMAD.WIDE.U32.X UR8, UR17, UR9, UR14, UP0 ;  /* 0x00000009110872a5 */ /* 0x000fce00080e040e */
[----:B------:R-:W-:Y:S01]  /*0cc0*/  UMOV UR10, UR8 ;  /* 0x00000008000a7c82 */ /* 0x000fe20008000000 */
[----:B------:R-:W-:-:S05]  /*0cd0*/  UMOV UR11, UR9 ;  /* 0x00000009000b7c82 */ /* 0x000fca0008000000 */
.L_x_6:
[----:B------:R-:W-:Y:S01]  /*0ce0*/  UISETP.NE.AND UP0, UPT, UR38, URZ, UPT ;  /* 0x0000003f2600728c */ /* 0x000fe2000bf05270 */
[----:B------:R-:W-:Y:S01]  /*0cf0*/  MOV R0, 0x1 ;  /* 0x0000000100007802 */ /* 0x000fe20000000f00 */
[----:B------:R-:W-:Y:S02]  /*0d00*/  USHF.R.U64 UR8, UR10, UR21, UR11 ;  /* 0x000000150a087299 */ /* 0x000fe4000800120b */
[----:B------:R-:W-:Y:S02]  /*0d10*/  ULOP3.LUT UR16, UR23, UR16, URZ, 0xc0, !UPT ;  /* 0x0000001017107292 */ /* 0x000fe4000f8ec03f */
[----:B------:R-:W-:Y:S02]  /*0d20*/  ULOP3.LUT UR18, UR19, UR18, URZ, 0xc0, !UPT ;  /* 0x0000001213127292 */ /* 0x000fe4000f8ec03f */
[----:B------:R-:W-:-:S03]  /*0d30*/  UIMAD UR16, UR6, UR8, UR16 ;  /* 0x00000008061072a4 */ /* 0x000fc6000f8e0210 */
[----:B------:R-:W-:Y:S02]  /*0d40*/  @UP0 UIMAD UR4, UR25, UR20, UR7 ;  /* 0x00000014190402a4 */ /* 0x000fe4000f8e0207 */
[----:B------:R-:W-:-:S04]  /*0d50*/  UIADD3 UR7, -UR8, URZ, URZ ;  /* 0x0000003f08077290 */ /* 0x000fc8000fffe13f */
[----:B------:R-:W-:-:S03]  /*0d60*/  UIMAD UR6, UR7, UR22, UR24 ;  /* 0x00000016070672a4 */ /* 0x000fc6000f8e0218 */
[----:B------:R-:W-:Y:S01]  /*0d70*/  ULDC UR7, c[0x0][0x610] ;  /* 0x0001840000077ab9 */ /* 0x000fe20000000800 */
[----:B------:R-:W-:Y:S02]  /*0d80*/  UIMAD UR6, UR6, UR5, UR18 ;  /* 0x00000005060672a4 */ /* 0x000fe4000f8e0212 */
[----:B------:R-:W-:-:S04]  /*0d90*/  UIMAD UR4, UR16, UR7, UR4 ;  /* 0x00000007100472a4 */ /* 0x000fc8000f8e0204 */
[----:B------:R-:W-:Y:S02]  /*0da0*/  USEL UR41, UR6, UR4, !UP0 ;  /* 0x0000000406297287 */ /* 0x000fe4000c000000 */
[----:B------:R-:W-:-:S12]  /*0db0*/  USEL UR40, UR4, UR6, !UP0 ;  /* 0x0000000604287287 */ /* 0x000fd8000c000000 */
.L_x_4:
[----:B------:R-:W-:-:S08]  /*0dc0*/  NOP ;  /* 0x0000000000007918 */ /* 0x000fd00000000000 */
[----:B------:R-:W0:Y:S02]  /*0dd0*/  USETMAXREG.TRY_ALLOC.CTAPOOL UP0, 0xf0 ;  /* 0x000000f0000079c8 */ /* 0x000e240008000600 */
[----:B0-----:R-:W-:-:S13]  /*0de0*/  PLOP3.LUT P0, PT, PT, PT, UP0, 0x80, 0x0 ;  /* 0x000000000000781c */ /* 0x001fda0003f0f008 */
[----:B------:R-:W-:Y:S05]  /*0df0*/  @!P0 BRA `(.L_x_4) ;  /* 0xfffffffc00f08947 */ /* 0x000fea000383ffff */
[----:B------:R-:W-:Y:S01]  /*0e00*/  ULDC.64 UR4, c[0x0][0x598] ;  /* 0x0001660000047ab9 */ /* 0x000fe20000000a00 */
[----:B------:R-:W-:Y:S01]  /*0e10*/  ULDC.64 UR44, c[0x0][0x208] ;  /* 0x00008200002c7ab9 */ /* 0x000fe20000000a00 */
[----:B------:R-:W-:-:S04]  /*0e20*/  ISETP.NE.U32.AND P0, PT, RZ, UR4, PT ;  /* 0x00000004ff007c0c */ /* 0x000fc8000bf05070 */
[----:B------:R-:W-:-:S13]  /*0e30*/  ISETP.NE.AND.EX P0, PT, RZ, UR5, PT, P0 ;  /* 0x00000005ff007c0c */ /* 0x000fda000bf05300 */
[----:B------:R-:W-:Y:S05]  /*0e40*/  @!P0 BRA `(.L_x_7) ;  /* 0x00000000001c8947 */ /* 0x000fea0003800000 */
[----:B------:R-:W0:Y:S02]  /*0e50*/  LDC.64 R2, c[0x0][0x598] ;  /* 0x00016600ff027b82 */ /* 0x000e240000000a00 */
[----:B0-----:R-:W2:Y:S02]  /*0e60*/  LDG.E.64 R2, desc[UR44][R2.64] ;  /* 0x0000002c02027981 */ /* 0x001ea4000c1e1b00 */
[----:B--2---:R-:W-:-:S04]  /*0e70*/  ISETP.NE.U32.AND P0, PT, R2, RZ, PT ;  /* 0x000000ff0200720c */ /* 0x004fc80003f05070 */
[----:B------:R-:W-:-:S13]  /*0e80*/  ISETP.NE.AND.EX P0, PT, R3, RZ, PT, P0 ;  /* 0x000000ff0300720c */ /* 0x000fda0003f05300 */
[----:B------:R-:W-:Y:S05]  /*0e90*/  @!P0 BRA `(.L_x_7) ;  /* 0x0000000000088947 */ /* 0x000fea0003800000 */
[----:B------:R0:W5:Y:S01]  /*0ea0*/  LD.E R2, desc[UR44][R2.64] ;  /* 0x0000002c02027980 */ /* 0x000162000c101900 */
[----:B------:R-:W-:Y:S05]  /*0eb0*/  BRA `(.L_x_8) ;  /* 0x0000000000247947 */ /* 0x000fea0003800000 */
.L_x_7:
[----:B------:R-:W-:Y:S02]  /*0ec0*/  ULDC.64 UR4, c[0x0][0x588] ;  /* 0x0001620000047ab9 */ /* 0x000fe40000000a00 */
[----:B------:R-:W-:-:S04]  /*0ed0*/  ISETP.NE.U32.AND P0, PT, RZ, UR4, PT ;  /* 0x00000004ff007c0c */ /* 0x000fc8000bf05070 */
[----:B------:R-:W-:-:S13]  /*0ee0*/  ISETP.NE.AND.EX P0, PT, RZ, UR5, PT, P0 ;  /* 0x00000005ff007c0c */ /* 0x000fda000bf05300 */
[----:B------:R-:W-:Y:S05]  /*0ef0*/  @!P0 BRA `(.L_x_9) ;  /* 0x00000000000c8947 */ /* 0x000fea0003800000 */
[----:B------:R-:W0:Y:S02]  /*0f00*/  LDC.64 R2, c[0x0][0x588] ;  /* 0x00016200ff027b82 */ /* 0x000e240000000a00 */
[----:B0-----:R1:W5:Y:S01]  /*0f10*/  LDG.E R2, desc[UR44][R2.64] ;  /* 0x0000002c02027981 */ /* 0x001362000c1e1900 */
[----:B------:R-:W-:Y:S05]  /*0f20*/  BRA `(.L_x_8) ;  /* 0x0000000000087947 */ /* 0x000fea0003800000 */
.L_x_9:
[----:B------:R-:W-:Y:S02]  /*0f30*/  ULDC UR4, c[0x0][0x580] ;  /* 0x0001600000047ab9 */ /* 0x000fe40000000800 */
[----:B------:R-:W-:-:S07]  /*0f40*/  IMAD.U32 R2, RZ, RZ, UR4 ;  /* 0x00000004ff027e24 */ /* 0x000fce000f8e00ff */
.L_x_8:
[----:B------:R-:W-:Y:S02]  /*0f50*/  ULDC.64 UR4, c[0x0][0x5a0] ;  /* 0x0001680000047ab9 */ /* 0x000fe40000000a00 */
[----:B------:R-:W-:-:S04]  /*0f60*/  ISETP.NE.U32.AND P0, PT, RZ, UR4, PT ;  /* 0x00000004ff007c0c */ /* 0x000fc8000bf05070 */
[----:B------:R-:W-:-:S13]  /*0f70*/  ISETP.NE.AND.EX P0, PT, RZ, UR5, PT, P0 ;  /* 0x00000005ff007c0c */ /* 0x000fda000bf05300 */
[----:B------:R-:W-:Y:S05]  /*0f80*/  @!P0 BRA `(.L_x_10) ;  /* 0x00000000001c8947 */ /* 0x000fea0003800000 */
[----:B------:R-:W2:Y:S02]  /*0f90*/  LDC.64 R4, c[0x0][0x5a0] ;  /* 0x00016800ff047b82 */ /* 0x000ea40000000a00 */
[----:B--2---:R-:W2:Y:S02]  /*0fa0*/  LDG.E.64 R4, desc[UR44][R4.64] ;  /* 0x0000002c04047981 */ /* 0x004ea4000c1e1b00 */
[----:B--2---:R-:W-:-:S04]  /*0fb0*/  ISETP.NE.U32.AND P0, PT, R4, RZ, PT ;  /* 0x000000ff0400720c */ /* 0x004fc80003f05070 */
[----:B------:R-:W-:-:S13]  /*0fc0*/  ISETP.NE.AND.EX P0, PT, R5, RZ, PT, P0 ;  /* 0x000000ff0500720c */ /* 0x000fda0003f05300 */
[----:B------:R-:W-:Y:S05]  /*0fd0*/  @!P0 BRA `(.L_x_10) ;  /* 0x0000000000088947 */ /* 0x000fea0003800000 */
[----:B------:R2:W5:Y:S01]  /*0fe0*/  LD.E R16, desc[UR44][R4.64] ;  /* 0x0000002c04107980 */ /* 0x000562000c101900 */
[----:B------:R-:W-:Y:S05]  /*0ff0*/  BRA `(.L_x_11) ;  /* 0x0000000000247947 */ /* 0x000fea0003800000 */
.L_x_10:
[----:B------:R-:W-:Y:S02]  /*1000*/  ULDC.64 UR4, c[0x0][0x590] ;  /* 0x0001640000047ab9 */ /* 0x000fe40000000a00 */
[----:B------:R-:W-:-:S04]  /*1010*/  ISETP.NE.U32.AND P0, PT, RZ, UR4, PT ;  /* 0x00000004ff007c0c */ /* 0x000fc8000bf05070 */
[----:B------:R-:W-:-:S13]  /*1020*/  ISETP.NE.AND.EX P0, PT, RZ, UR5, PT, P0 ;  /* 0x00000005ff007c0c */ /* 0x000fda000bf05300 */
[----:B------:R-:W-:Y:S05]  /*1030*/  @!P0 BRA `(.L_x_12) ;  /* 0x00000000000c8947 */ /* 0x000fea0003800000 */
[----:B------:R-:W2:Y:S02]  /*1040*/  LDC.64 R4, c[0x0][0x590] ;  /* 0x00016400ff047b82 */ /* 0x000ea40000000a00 */
[----:B--2---:R3:W5:Y:S01]  /*1050*/  LDG.E R16, desc[UR44][R4.64] ;  /* 0x0000002c04107981 */ /* 0x004762000c1e1900 */
[----:B------:R-:W-:Y:S05]  /*1060*/  BRA `(.L_x_11) ;  /* 0x0000000000087947 */ /* 0x000fea0003800000 */
.L_x_12:
[----:B------:R-:W-:Y:S02]  /*1070*/  ULDC UR4, c[0x0][0x584] ;  /* 0x0001610000047ab9 */ /* 0x000fe40000000800 */
[----:B------:R-:W-:-:S07]  /*1080*/  IMAD.U32 R16, RZ, RZ, UR4 ;  /* 0x00000004ff107e24 */ /* 0x000fce000f8e00ff */
.L_x_11:
[----:B------:R-:W-:-:S13]  /*1090*/  LOP3.LUT P0, RZ, R0, 0xff, RZ, 0xc0, !PT ;  /* 0x000000ff00ff7812 */ /* 0x000fda000780c0ff */
[----:B------:R-:W-:Y:S05]  /*10a0*/  @!P0 EXIT ;  /* 0x000000000000894d */ /* 0x000fea0003800000 */
[----:B------:R-:W-:Y:S01]  /*10b0*/  ULDC UR4, c[0x0][0x28c] ;  /* 0x0000a30000047ab9 */ /* 0x000fe20000000800 */
[----:B------:R-:W-:Y:S01]  /*10c0*/  UMOV UR36, URZ ;  /* 0x0000003f00247c82 */ /* 0x000fe20008000000 */
[----:B------:R-:W-:Y:S01]  /*10d0*/  UIADD3 UR4, UR4, 0x7f, URZ ;  /* 0x0000007f04047890 */ /* 0x000fe2000fffe03f */
[----:B------:R-:W-:-:S03]  /*10e0*/  UMOV UR39, URZ ;  /* 0x0000003f00277c82 */ /* 0x000fc60008000000 */
[----:B------:R-:W-:-:S04]  /*10f0*/  USHF.R.S32.HI UR5, URZ, 0x1f, UR4 ;  /* 0x0000001f3f057899 */ /* 0x000fc80008011404 */
[----:B------:R-:W-:-:S04]  /*1100*/  ULEA.HI UR5, UR5, UR4, URZ, 0x7 ;  /* 0x0000000405057291 */ /* 0x000fc8000f8f383f */
[----:B------:R-:W-:-:S12]  /*1110*/  USHF.R.S32.HI UR43, URZ, 0x7, UR5 ;  /* 0x000000073f2b7899 */ /* 0x000fd80008011405 */
.L_x_540:
[----:B------:R-:W4:Y:S01]  /*1120*/  S2R R0, SR_TID.X ;  /* 0x0000000000007919 */ /* 0x000f220000002100 */
[----:B------:R-:W0:Y:S01]  /*1130*/  S2UR UR6, SR_CgaCtaId ;  /* 0x00000000000679c3 */ /* 0x000e220000008800 */
[----:B------:R-:W-:Y:S02]  /*1140*/  UMOV UR46, 0x400 ;  /* 0x00000400002e7882 */ /* 0x000fe40000000000 */
[----:B0-----:R-:W-:Y:S01]  /*1150*/  ULEA UR46, UR6, UR46, 0x18 ;  /* 0x0000002e062e7291 */ /* 0x001fe2000f8ec03f */
[----:B----4-:R-:W-:-:S04]  /*1160*/  LOP3.LUT R0, R0, 0x80, RZ, 0xc0, !PT ;  /* 0x0000008000007812 */ /* 0x010fc800078ec0ff */
[----:B------:R-:W-:-:S06]  /*1170*/  SHF.R.U32.HI R0, RZ, 0x7, R0 ;  /* 0x00000007ff007819 */ /* 0x000fcc0000011600 */
[----:B------:R-:W0:Y:S02]  /*1180*/  SHFL.IDX PT, R0, R0, RZ, 0x1f ;  /* 0x00001fff00007589 */ /* 0x000e2400000e0000 */
[----:B0-----:R-:W-:-:S13]  /*1190*/  R2UR UR4, R0 ;  /* 0x00000000000472ca */ /* 0x001fda00000e0000 */
[----:B------:R-:W-:-:S04]  /*11a0*/  ULEA.HI UR5, UR4, UR4, URZ, 0x1 ;  /* 0x0000000404057291 */ /* 0x000fc8000f8f083f */
[----:B------:R-:W-:-:S04]  /*11b0*/  ULOP3.LUT UR5, UR5, 0x7fffe, URZ, 0xc0, !UPT ;  /* 0x0007fffe05057892 */ /* 0x000fc8000f8ec03f */
[----:B------:R-:W-:-:S03]  /*11c0*/  UIADD3 UR5, UR4, -UR5, URZ ;  /* 0x8000000504057290 */ /* 0x000fc6000fffe03f */
[----:B------:R-:W-:Y:S01]  /*11d0*/  ULDC UR4, c[0x0][0x28c] ;  /* 0x0000a30000047ab9 */ /* 0x000fe20000000800 */
[----:B------:R-:W-:Y:S01]  /*11e0*/  ULEA UR5, UR5, UR46, 0xd ;  /* 0x0000002e05057291 */ /* 0x000fe2000f8e683f */
[----:B------:R-:W-:-:S03]  /*11f0*/  ISETP.LT.AND P0, PT, RZ, UR4, PT ;  /* 0x00000004ff007c0c */ /* 0x000fc6000bf01270 */
[----:B------:R-:W-:-:S04]  /*1200*/  UIADD3 UR5, UR5, 0x100, URZ ;  /* 0x0000010005057890 */ /* 0x000fc8000fffe03f */
[----:B------:R-:W-:-:S04]  /*1210*/  USHF.R.U32.HI UR5, URZ, 0x4, UR5 ;  /* 0x000000043f057899 */ /* 0x000fc80008011605 */
[----:B------:R-:W-:Y:S02]  /*1220*/  ULOP3.LUT UR47, UR5, 0x3fff, URZ, 0xc0, !UPT ;  /* 0x00003fff052f7892 */ /* 0x000fe4000f8ec03f */
[----:B-123--:R-:W-:Y:S10]  /*1230*/  @P0 BRA `(.L_x_13) ;  /* 0x0000000000400947 */ /* 0x00eff40003800000 */
[----:B------:R-:W-:Y:S01]  /*1240*/  MOV R0, 0x0 ;  /* 0x0000000000007802 */ /* 0x000fe20000000f00 */
[----:B------:R-:W-:Y:S01]  /*1250*/  ULDC.64 UR4, c[0x4][0x68] ;  /* 0x01001a0000047ab9 */ /* 0x000fe20000000a00 */
[----:B------:R-:W-:Y:S01]  /*1260*/  ULDC.64 UR6, c[0x4][0x8] ;  /* 0x0100020000067ab9 */ /* 0x000fe20000000a00 */
[----:B--23--:R-:W-:Y:S01]  /*1270*/  MOV R4, UR4 ;  /* 0x0000000400047c02 */ /* 0x00cfe20008000f00 */
[----:B------:R0:W2:Y:S01]  /*1280*/  LDC.64 R14, c[0x4][R0] ;  /* 0x01000000000e7b82 */ /* 0x0000a20000000a00 */
[----:B------:R-:W-:Y:S01]  /*1290*/  IMAD.U32 R5, RZ, RZ, UR5 ;  /* 0x00000005ff057e24 */ /* 0x000fe2000f8e00ff */
[----:B------:R-:W-:Y:S01]  /*12a0*/  ULDC.64 UR4, c[0x4][0x70] ;  /* 0x01001c0000047ab9 */ /* 0x000fe20000000a00 */
[----:B------:R-:W-:Y:S01]  /*12b0*/  IMAD.U32 R10, RZ, RZ, UR6 ;  /* 0x00000006ff0a7e24 */ /* 0x000fe2000f8e00ff */
[----:B------:R-:W-:Y:S01]  /*12c0*/  MOV R7, UR5 ;  /* 0x0000000500077c02 */ /* 0x000fe20008000f00 */
[----:B------:R-:W-:Y:S01]  /*12d0*/  IMAD.U32 R6, RZ, RZ, UR4 ;  /* 0x00000004ff067e24 */ /* 0x000fe2000f8e00ff */
[----:B------:R-:W-:Y:S01]  /*12e0*/  MOV R8, 0x1e1 ;  /* 0x000001e100087802 */ /* 0x000fe20000000f00 */
[----:B------:R-:W-:-:S02]  /*12f0*/  IMAD.U32 R11, RZ, RZ, UR7 ;  /* 0x00000007ff0b7e24 */ /* 0x000fc4000f8e00ff */
[----:B------:R-:W-:Y:S02]  /*1300*/  IMAD.MOV.U32 R12, RZ, RZ, 0x1 ;  /* 0x00000001ff0c7424 */ /* 0x000fe400078e00ff */
[----:B0-----:R-:W-:-:S07]  /*1310*/  IMAD.MOV.U32 R13, RZ, RZ, RZ ;  /* 0x000000ffff0d7224 */ /* 0x001fce00078e00ff */
[----:B------:R-:W-:-:S07]  /*1320*/  LEPC R20, `(.L_x_13) ;  /* 0x000000001014794e */ /* 0x000fce0000000000 */
[----:B-12--5:R-:W-:Y:S05]  /*1330*/  CALL.ABS.NOINC R14 ;  /* 0x000000000e007343 */ /* 0x026fea0003c00000 */
.L_x_13:
[----:B------:R-:W-:-:S06]  /*1340*/  ULOP3.LUT UR4, UR37, 0x1, URZ, 0xfc, !UPT ;  /* 0x0000000125047892 */ /* 0x000fcc000f8efc3f */
[----:B------:R-:W-:-:S04]  /*1350*/  MOV R0, UR4 ;  /* 0x0000000400007c02 */ /* 0x000fc80008000f00 */
[----:B------:R-:W-:-:S13]  /*1360*/  ISETP.NE.AND P0, PT, R0, 0x3, PT ;  /* 0x000000030000780c */ /* 0x000fda0003f05270 */
[----:B------:R-:W-:Y:S05]  /*1370*/  @!P0 BRA `(.L_x_14) ;  /* 0x0000000000048947 */ /* 0x000fea0003800000 */
[----:B------:R-:W-:Y:S01]  /*1380*/  BPT.TRAP 0x1 ;  /* 0x000000040000795c */ /* 0x000fe20000300000 */
.L_x_14:
[----:B-1----:R-:W-:Y:S02]  /*1390*/  IMAD.U32 R3, RZ, RZ, UR39 ;  /* 0x00000027ff037e24 */ /* 0x002fe4000f8e00ff */
[----:B------:R-:W-:-:S03]  /*13a0*/  IMAD.U32 R0, RZ, RZ, UR36 ;  /* 0x00000024ff007e24 */ /* 0x000fc6000f8e00ff */
[----:B------:R-:W-:Y:S02]  /*13b0*/  LEA R3, R3, UR46, 0x3 ;  /* 0x0000002e03037c11 */ /* 0x000fe4000f8e18ff */
[----:B------:R-:W-:-:S04]  /*13c0*/  SHF.L.U32 R0, R0, 0x1f, RZ ;  /* 0x0000001f00007819 */ /* 0x000fc800000006ff */
[----:B------:R0:W1:Y:S01]  /*13d0*/  SYNCS.PHASECHK.TRANS64.TRYWAIT P1, [R3+URZ], R0 ;  /* 0x00000000030075a7 */ /* 0x000062000802017f */
[----:B------:R-:W-:Y:S05]  /*13e0*/  @!P0 BRA `(.L_x_15) ;  /* 0x0000000000048947 */ /* 0x000fea0003800000 */
[----:B------:R-:W-:Y:S01]  /*13f0*/  BPT.TRAP 0x1 ;  /* 0x000000040000795c */ /* 0x000fe20000300000 */
.L_x_15:
[----:B-1----:R-:W-:Y:S05]  /*1400*/  @P1 BRA `(.L_x_16) ;  /* 0x0000000000081947 */ /* 0x002fea0003800000 */
[----:B------:R-:W1:Y:S02]  /*1410*/  SYNCS.PHASECHK.TRANS64.TRYWAIT P1, [R3+URZ], R0 ;  /* 0x00000000030075a7 */ /* 0x000e64000802017f */
[----:B-1----:R-:W-:Y:S05]  /*1420*/  @!P1 BRA `(.L_x_17) ;  /* 0x0000031800f89947 */ /* 0x002fea0003800000 */
.L_x_16:
[----:B------:R-:W-:-:S04]  /*1430*/  UISETP.LT.AND UP0, UPT, UR43, 0x1, UPT ;  /* 0x000000012b00788c */ /* 0x000fc8000bf01270 */
[----:B------:R-:W-:-:S04]  /*1440*/  USEL UR4, UR43, 0x1, UP0 ;  /* 0x000000012b047887 */ /* 0x000fc80008000000 */
[----:B------:R-:W-:-:S06]  /*1450*/  UIADD3 UR4, UR43, -UR4, URZ ;  /* 0x800000042b047290 */ /* 0x000fcc000fffe03f */
[----:B01----:R-:W-:Y:S01]  /*1460*/  MOV R0, UR4 ;  /* 0x0000000400007c02 */ /* 0x003fe20008000f00 */
[----:B------:R-:W-:Y:S05]  /*1470*/  WARPSYNC.ALL ;  /* 0x0000000000007948 */ /* 0x000fea0003800000 */
[----:B------:R-:W-:Y:S01]  /*1480*/  ISETP.GE.AND P1, PT, R0, 0x1, PT ;  /* 0x000000010000780c */ /* 0x000fe20003f26270 */
[----:B------:R-:W-:Y:S01]  /*1490*/  UIADD3 UR46, UR46, 0xa0100, URZ ;  /* 0x000a01002e2e7890 */ /* 0x000fe2000fffe03f */
[----:B------:R-:W-:Y:S01]  /*14a0*/  WARPGROUP.ARRIVE ;  /* 0x00000000000079c5 */ /* 0x000fe20000000000 */
[----:B------:R-:W-:Y:S01]  /*14b0*/  ULOP3.LUT UR4, UR47, 0x10000, URZ, 0xfc, !UPT ;  /* 0x000100002f047892 */ /* 0x000fe2000f8efc3f */
[----:B------:R0:W-:Y:S01]  /*14c0*/  STL [R1+0x2c8], R17 ;  /* 0x0002c81101007387 */ /* 0x0001e20000100800 */
[----:B------:R-:W-:-:S02]  /*14d0*/  USHF.R.U32.HI UR46, URZ, 0x4, UR46 ;  /* 0x000000043f2e7899 */ /* 0x000fc4000801162e */
[----:B------:R-:W-:Y:S01]  /*14e0*/  ULEA UR8, UR39, UR4, 0xd ;  /* 0x0000000427087291 */ /* 0x000fe2000f8e683f */
[----:B-----5:R-:W-:Y:S01]  /*14f0*/  STL [R1+0x2c4], R16 ;  /* 0x0002c41001007387 */ /* 0x020fe20000100800 */
[----:B------:R-:W-:Y:S01]  /*1500*/  ULOP3.LUT UR5, UR46, 0x3fff, URZ, 0xc0, !UPT ;  /* 0x00003fff2e057892 */ /* 0x000fe2000f8ec03f */
[----:B------:R-:W-:Y:S01]  /*1510*/  UMOV UR9, 0x40000040 ;  /* 0x4000004000097882 */ /* 0x000fe20000000000 */
[----:B------:R-:W-:Y:S02]  /*1520*/  UMOV UR11, 0x40000040 ;  /* 0x40000040000b7882 */ /* 0x000fe40000000000 */
[----:B------:R-:W-:Y:S01]  /*1530*/  ULOP3.LUT UR5, UR5, 0x10000, URZ, 0xfc, !UPT ;  /* 0x0001000005057892 */ /* 0x000fe2000f8efc3f */
[----:B------:R1:W-:Y:S01]  /*1540*/  STL [R1+0x2c0], R2 ;  /* 0x0002c00201007387 */ /* 0x0003e20000100800 */
[----:B------:R-:W-:Y:S02]  /*1550*/  UIADD3 UR12, UR8, 0x400, URZ ;  /* 0x00000400080c7890 */ /* 0x000fe4000fffe03f */
[----:B------:R-:W-:Y:S01]  /*1560*/  ULEA UR6, UR39, UR5, 0xd ;  /* 0x0000000527067291 */ /* 0x000fe2000f8e683f */
[----:B------:R4:W-:Y:S01]  /*1570*/  STL [R1+0x2bc], R0 ;  /* 0x0002bc0001007387 */ /* 0x0009e20000100800 */
[----:B------:R-:W-:Y:S01]  /*1580*/  UMOV UR15, UR11 ;  /* 0x0000000b000f7c82 */ /* 0x000fe20008000000 */
[----:B------:R-:W-:-:S04]  /*1590*/  UMOV UR13, 0x40000040 ;  /* 0x40000040000d7882 */ /* 0x000fc80000000000 */
[----:B------:R-:W-:Y:S02]  /*15a0*/  UMOV UR10, UR6 ;  /* 0x00000006000a7c82 */ /* 0x000fe40008000000 */
[----:B------:R-:W-:Y:S01]  /*15b0*/  HGMMA.64x256x8.F32.TF32 R24, gdesc[UR8], RZ, !UPT, gsb0 ;  /* 0x07e00000081879f0 */ /* 0x000fe2000c0028ff */
[----:B------:R-:W-:Y:S02]  /*15c0*/  UMOV UR14, UR10 ;  /* 0x0000000a000e7c82 */ /* 0x000fe40008000000 */
[----:B------:R-:W-:Y:S02]  /*15d0*/  WARPGROUP.DEPBAR.LE gsb0, 0x0 ;  /* 0x00008000000079c5 */ /* 0x000fe40000010000 */
[----:B------:R-:W-:Y:S01]  /*15e0*/  STL.64 [R1], R24 ;  /* 0x0000001801007387 */ /* 0x000fe20000100a00 */
[----:B------:R-:W-:Y:S01]  /*15f0*/  IMAD.MOV.U32 R235, RZ, RZ, R46 ;  /* 0x000000ffffeb7224 */ /* 0x000fe200078e002e */
[----:B------:R-:W-:Y:S01]  /*1600*/  MOV R233, R48 ;  /* 0x0000003000e97202 */ /* 0x000fe20000000f00 */
[----:B------:R-:W-:Y:S01]  /*1610*/  IMAD.MOV.U32 R234, RZ, RZ, R47 ;  /* 0x000000ffffea7224 */ /* 0x000fe200078e002f */
[----:B------:R-:W-:Y:S01]  /*1620*/  STL.64 [R1+0x8], R26 ;  /* 0x0000081a01007387 */ /* 0x000fe20000100a00 */
        /* <DEDUP_REMOVED lines=73> */
[----:B0-----:R-:W-:Y:S01]  /*1ac0*/  MOV R17, R135 ;  /* 0x0000008700117202 */ /* 0x001fe20000000f00 */
[----:B------:R-:W-:Y:S01]  /*1ad0*/  IMAD.MOV.U32 R188, RZ, RZ, R104 ;  /* 0x000000ffffbc7224 */ /* 0x000fe200078e0068 */
[----:B------:R-:W-:Y:S01]  /*1ae0*/  MOV R14, R138 ;  /* 0x0000008a000e7202 */ /* 0x000fe20000000f00 */
[----:B------:R-:W-:Y:S01]  /*1af0*/  IMAD.MOV.U32 R190, RZ, RZ, R106 ;  /* 0x000000ffffbe7224 */ /* 0x000fe200078e006a */
[----:B------:R-:W-:Y:S01]  /*1b00*/  MOV R11, R141 ;  /* 0x0000008d000b7202 */ /* 0x000fe20000000f00 */
[----:B------:R-:W-:Y:S01]  /*1b10*/  IMAD.MOV.U32 R191, RZ, RZ, R107 ;  /* 0x000000ffffbf7224 */ /* 0x000fe200078e006b */
[----:B------:R-:W-:Y:S01]  /*1b20*/  MOV R8, R144 ;  /* 0x0000009000087202 */ /* 0x000fe20000000f00 */
[----:B------:R-:W-:Y:S01]  /*1b30*/  IMAD.MOV.U32 R193, RZ, RZ, R109 ;  /* 0x000000ffffc17224 */ /* 0x000fe200078e006d */
[----:B--23--:R-:W-:Y:S01]  /*1b40*/  MOV R5, R147 ;  /* 0x0000009300057202 */ /* 0x00cfe20000000f00 */
[----:B------:R-:W-:Y:S01]  /*1b50*/  IMAD.MOV.U32 R194, RZ, RZ, R110 ;  /* 0x000000ffffc27224 */ /* 0x000fe200078e006e */
[----:B-1----:R-:W-:Y:S01]  /*1b60*/  MOV R2, R150 ;  /* 0x0000009600027202 */ /* 0x002fe20000000f00 */
[----:B------:R-:W-:Y:S01]  /*1b70*/  IMAD.MOV.U32 R196, RZ, RZ, R112 ;  /* 0x000000ffffc47224 */ /* 0x000fe200078e0070 */
[----:B------:R0:W-:Y:S01]  /*1b80*/  STL.64 [R1+0x50], R44 ;  /* 0x0000502c01007387 */ /* 0x0001e20000100a00 */
[----:B------:R-:W-:-:S02]  /*1b90*/  IMAD.MOV.U32 R197, RZ, RZ, R113 ;  /* 0x000000ffffc57224 */ /* 0x000fc400078e0071 */
[----:B------:R-:W-:Y:S01]  /*1ba0*/  IMAD.MOV.U32 R199, RZ, RZ, R115 ;  /* 0x000000ffffc77224 */ /* 0x000fe200078e0073 */
[----:B------:R-:W-:Y:S01]  /*1bb0*/  STL [R1+0x15d0], R162 ;  /* 0x0015d0a201007387 */ /* 0x000fe20000100800 */
[----:B------:R-:W-:Y:S02]  /*1bc0*/  IMAD.MOV.U32 R200, RZ, RZ, R116 ;  /* 0x000000ffffc87224 */ /* 0x000fe400078e0074 */
[----:B------:R-:W-:Y:S02]  /*1bd0*/  IMAD.MOV.U32 R202, RZ, RZ, R118 ;  /* 0x000000ffffca7224 */ /* 0x000fe400078e0076 */
[----:B------:R-:W-:Y:S02]  /*1be0*/  IMAD.MOV.U32 R203, RZ, RZ, R119 ;  /* 0x000000ffffcb7224 */ /* 0x000fe400078e0077 */
[----:B------:R-:W-:Y:S02]  /*1bf0*/  IMAD.MOV.U32 R205, RZ, RZ, R121 ;  /* 0x000000ffffcd7224 */ /* 0x000fe400078e0079 */
[----:B------:R-:W-:-:S02]  /*1c00*/  IMAD.MOV.U32 R206, RZ, RZ, R122 ;  /* 0x000000ffffce7224 */ /* 0x000fc400078e007a */
[----:B------:R-:W-:Y:S02]  /*1c10*/  IMAD.MOV.U32 R208, RZ, RZ, R124 ;  /* 0x000000ffffd07224 */ /* 0x000fe400078e007c */
        /* <DEDUP_REMOVED lines=17> */
[----:B----4-:R-:W-:Y:S02]  /*1d30*/  IMAD.MOV.U32 R0, RZ, RZ, R151 ;  /* 0x000000ffff007224 */ /* 0x010fe400078e0097 */
[----:B0-----:R-:W-:-:S06]  /*1d40*/  WARPGROUP.ARRIVE ;  /* 0x00000000000079c5 */ /* 0x001fcc0000000000 */
[----:B------:R-:W-:Y:S03]  /*1d50*/  HGMMA.64x256x8.F32.TF32 R24, gdesc[UR12], RZ, !UPT, gsb0 ;  /* 0x07e000000c1879f0 */ /* 0x000fe6000c0028ff */
[----:B------:R-:W-:Y:S02]  /*1d60*/  WARPGROUP.DEPBAR.LE gsb0, 0x0 ;  /* 0x00008000000079c5 */ /* 0x000fe40000010000 */
[----:B------:R-:W-:Y:S04]  /*1d70*/  STL.64 [R1+0x15c8], R150 ;  /* 0x0015c89601007387 */ /* 0x000fe80000100a00 */
        /* <DEDUP_REMOVED lines=20> */
[----:B------:R0:W-:Y:S04]  /*1ec0*/  STL.64 [R1+0x1520], R108 ;  /* 0x0015206c01007387 */ /* 0x0001e80000100a00 */
[----:B0-----:R-:W2:Y:S04]  /*1ed0*/  LDL.LU R108, [R1] ;  /* 0x00000000016c7983 */ /* 0x001ea80000300800 */
[----:B------:R-:W2:Y:S04]  /*1ee0*/  LDL.LU R109, [R1+0x4] ;  /* 0x00000400016d7983 */ /* 0x000ea80000300800 */
        /* <DEDUP_REMOVED lines=19> */
[----:B------:R-:W2:Y:S01]  /*2020*/  LDL.LU R129, [R1+0x54] ;  /* 0x0000540001817983 */ /* 0x000ea20000300800 */
        /* <DEDUP_REMOVED lines=31> */
[----:B------:R-:W-:Y:S01]  /*2220*/  UIADD3 UR12, UR8, 0x2, URZ ;  /* 0x00000002080c7890 */ /* 0x000fe2000fffe03f */
[----:B------:R-:W-:Y:S01]  /*2230*/  IMAD.MOV.U32 R214, RZ, RZ, R22 ;  /* 0x000000ffffd67224 */ /* 0x000fe200078e0016 */
[----:B------:R-:W-:Y:S01]  /*2240*/  UIADD3 UR14, UR6, 0x2, URZ ;  /* 0x00000002060e7890 */ /* 0x000fe2000fffe03f */
[----:B------:R-:W-:Y:S01]  /*2250*/  IMAD.MOV.U32 R216, RZ, RZ, R20 ;  /* 0x000000ffffd87224 */ /* 0x000fe200078e0014 */
[----:B------:R-:W-:Y:S01]  /*2260*/  UMOV UR13, 0x40000040 ;  /* 0x40000040000d7882 */ /* 0x000fe20000000000 */
[----:B------:R-:W-:Y:S01]  /*2270*/  IMAD.MOV.U32 R217, RZ, RZ, R19 ;  /* 0x000000ffffd97224 */ /* 0x000fe200078e0013 */
[----:B------:R-:W-:Y:S01]  /*2280*/  UMOV UR15, 0x40000040 ;  /* 0x40000040000f7882 */ /* 0x000fe20000000000 */
        /* <DEDUP_REMOVED lines=11> */
[----:B------:R-:W-:-:S06]  /*2340*/  IMAD.MOV.U32 R235, RZ, RZ, R0 ;  /* 0x000000ffffeb7224 */ /* 0x000fcc00078e0000 */
[----:B--2---:R-:W-:-:S06]  /*2350*/  WARPGROUP.ARRIVE ;  /* 0x00000000000079c5 */ /* 0x004fcc0000000000 */
[----:B------:R-:W-:Y:S03]  /*2360*/  HGMMA.64x256x8.F32.TF32 R108, gdesc[UR12], R108, gsb0 ;  /* 0x07e000000c6c79f0 */ /* 0x000fe6000800286c */
[----:B------:R-:W-:Y:S02]  /*2370*/  WARPGROUP.DEPBAR.LE gsb0, 0x0 ;  /* 0x00008000000079c5 */ /* 0x000fe40000010000 */
[----:B------:R-:W-:Y:S04]  /*2380*/  STL.64 [R1], R108 ;  /* 0x0000006c01007387 */ /* 0x000fe80000100a00 */
        /* <DEDUP_REMOVED lines=63> */
[----:B0-----:R-:W2:Y:S04]  /*2780*/  LDL.LU R162, [R1+0x15d0] ;  /* 0x0015d00001a27983 */ /* 0x001ea80000300800 */
[----:B------:R-:W3:Y:S04]  /*2790*/  LDL.LU.64 R150, [R1+0x15c8] ;  /* 0x0015c80001967983 */ /* 0x000ee80000300a00 */
        /* <DEDUP_REMOVED lines=20> */
[----:B------:R-:W3:Y:S01]  /*28e0*/  LDL.LU.64 R108, [R1+0x1520] ;  /* 0x00152000016c7983 */ /* 0x000ee20000300a00 */
[----:B------:R-:W-:Y:S01]  /*28f0*/  UIADD3 UR12, UR8, 0x402, URZ ;  /* 0x00000402080c7890 */ /* 0x000fe2000fffe03f */
[----:B------:R-:W-:Y:S01]  /*2900*/  UMOV UR13, 0x40000040 ;  /* 0x40000040000d7882 */ /* 0x000fe20000000000 */
[----:B---3--:R-:W-:-:S07]  /*2910*/  WARPGROUP.ARRIVE ;  /* 0x00000000000079c5 */ /* 0x008fce0000000000 */
[----:B------:R-:W-:Y:S03]  /*2920*/  HGMMA.64x256x8.F32.TF32 R24, gdesc[UR12], R24, gsb0 ;  /* 0x07e000000c1879f0 */ /* 0x000fe60008002818 */
        /* <DEDUP_REMOVED lines=65> */
[----:B0-----:R-:W3:Y:S04]  /*2d40*/  LDL.LU.64 R24, [R1] ;  /* 0x0000000001187983 */ /* 0x001ee80000300a00 */
        /* <DEDUP_REMOVED lines=63> */
[----:B------:R-:W-:-:S02]  /*3140*/  UIADD3 UR12, UR8, 0x4, URZ ;  /* 0x00000004080c7890 */ /* 0x000fc4000fffe03f */
[----:B------:R-:W-:Y:S01]  /*3150*/  UIADD3 UR14, UR6, 0x4, URZ ;  /* 0x00000004060e7890 */ /* 0x000fe2000fffe03f */
[----:B------:R-:W-:Y:S01]  /*3160*/  UMOV UR13, 0x40000040 ;  /* 0x40000040000d7882 */ /* 0x000fe20000000000 */
[----:B------:R-:W-:Y:S01]  /*3170*/  UMOV UR15, 0x40000040 ;  /* 0x40000040000f7882 */ /* 0x000fe20000000000 */
[----:B---3--:R-:W-:-:S06]  /*3180*/  WARPGROUP.ARRIVE ;  /* 0x00000000000079c5 */ /* 0x008fcc0000000000 */
[----:B------:R-:W-:Y:S03]  /*3190*/  HGMMA.64x256x8.F32.TF32 R24, gdesc[UR12], R24, gsb0 ;  /* 0x07e000000c1879f0 */ /* 0x000fe60008002818 */
[----:B------:R-:W-:Y:S02]  /*31a0*/  WARPGROUP.DEPBAR.LE gsb0, 0x0 ;  /* 0x00008000000079c5 */ /* 0x000fe40000010000 */
[----:B------:R-:W-:Y:S01]  /*31b0*/  STL.64 [R1], R24 ;  /* 0x0000001801007387 */ /* 0x000fe20000100a00 */
[----:B------:R-:W-:Y:S01]  /*31c0*/  IMAD.MOV.U32 R2, RZ, RZ, R150 ;  /* 0x000000ffff027224 */ /* 0x000fe200078e0096 */
[----:B------:R-:W-:Y:S01]  /*31d0*/  MOV R0, R151 ;  /* 0x0000009700007202 */ /* 0x000fe20000000f00 */
[----:B------:R-:W-:Y:S01]  /*31e0*/  IMAD.MOV.U32 R3, RZ, RZ, R149 ;  /* 0x000000ffff037224 */ /* 0x000fe200078e0095 */
[----:B------:R-:W-:Y:S01]  /*31f0*/  STL.64 [R1+0x8], R26 ;  /* 0x0000081a01007387 */ /* 0x000fe20000100a00 */
[----:B------:R-:W-:Y:S01]  /*3200*/  MOV R4, R148 ;  /* 0x0000009400047202 */ /* 0x000fe20000000f00 */
[----:B------:R-:W-:Y:S01]  /*3210*/  IMAD.MOV.U32 R6, RZ, RZ, R146 ;  /* 0x000000ffff067224 */ /* 0x000fe200078e0092 */
[----:B------:R-:W-:Y:S01]  /*3220*/  MOV R7, R145 ;  /* 0x0000009100077202 */ /* 0x000fe20000000f00 */
        /* <DEDUP_REMOVED lines=32> */
[----:B------:R0:W-:Y:S01]  /*3430*/  STL.64 [R1+0x50], R44 ;  /* 0x0000502c01007387 */ /* 0x0001e20000100a00 */
[----:B------:R-:W-:Y:S01]  /*3440*/  IMAD.MOV.U32 R207, RZ, RZ, R123 ;  /* 0x000000ffffcf7224 */ /* 0x000fe200078e007b */
[----:B------:R-:W-:Y:S01]  /*3450*/  MOV R202, R118 ;  /* 0x0000007600ca7202 */ /* 0x000fe20000000f00 */
[----:B------:R-:W-:Y:S01]  /*3460*/  IMAD.MOV.U32 R204, RZ, RZ, R120 ;  /* 0x000000ffffcc7224 */ /* 0x000fe200078e0078 */
[----:B------:R-:W3:Y:S01]  /*3470*/  LDL.LU.64 R150, [R1+0x1518] ;  /* 0x0015180001967983 */ /* 0x000ee20000300a00 */
        /* <DEDUP_REMOVED lines=96> */
[----:B------:R-:W-:-:S03]  /*3a80*/  IMAD.MOV.U32 R234, RZ, RZ, R47 ;  /* 0x000000ffffea7224 */ /* 0x000fc600078e002f */
        /* <DEDUP_REMOVED lines=28> */
[----:B0-----:R-:W3:Y:S04]  /*3c50*/  LDL.LU.64 R44, [R1+0x1370] ;  /* 0x00137000012c7983 */ /* 0x001ee80000300a00 */
        /* <DEDUP_REMOVED lines=11> */
[----:B------:R-:W-:-:S02]  /*3d10*/  UMOV UR13, 0x40000040 ;  /* 0x40000040000d7882 */ /* 0x000fc40000000000 */
[----:B--2---:R-:W-:Y:S01]  /*3d20*/  STL [R1+0x1318], R162 ;  /* 0x001318a201007387 */ /* 0x004fe20000100800 */
[----:B---3--:R-:W-:-:S06]  /*3d30*/  WARPGROUP.ARRIVE ;  /* 0x00000000000079c5 */ /* 0x008fcc0000000000 */
        /* <DEDUP_REMOVED lines=74> */
[----:B------:R-:W-:-:S02]  /*41e0*/  IMAD.MOV.U32 R151, RZ, RZ, R214 ;  /* 0x000000ffff977224 */ /* 0x000fc400078e00d6 */
[----:B------:R-:W-:Y:S01]  /*41f0*/  IMAD.MOV.U32 R162, RZ, RZ, R213 ;  /* 0x000000ffffa27224 */ /* 0x000fe200078e00d5 */
[----:B------:R-:W-:Y:S01]  /*4200*/  MOV R213, R23 ;  /* 0x0000001700d57202 */ /* 0x000fe20000000f00 */
        /* <DEDUP_REMOVED lines=14> */
[----:B------:R-:W-:Y:S01]  /*42f0*/  IMAD.MOV.U32 R235, RZ, RZ, R0 ;  /* 0x000000ffffeb7224 */ /* 0x000fe200078e0000 */
[----:B------:R-:W-:Y:S02]  /*4300*/  UIADD3 UR12, UR8, 0x6, URZ ;  /* 0x00000006080c7890 */ /* 0x000fe4000fffe03f */
[----:B------:R-:W-:Y:S01]  /*4310*/  UIADD3 UR14, UR6, 0x6, URZ ;  /* 0x00000006060e7890 */ /* 0x000fe2000fffe03f */
[----:B------:R-:W-:Y:S01]  /*4320*/  UMOV UR13, 0x40000040 ;  /* 0x40000040000d7882 */ /* 0x000fe20000000000 */
[----:B------:R-:W-:Y:S01]  /*4330*/  UMOV UR15, 0x40000040 ;  /* 0x40000040000f7882 */ /* 0x000fe20000000000 */
        /* <DEDUP_REMOVED lines=236> */
[----:B------:R-:W-:Y:S01]  /*5200*/  STL.64 [R1+0x30], R36 ;  /* 0x0000302401007387 */ /* 0x000fe20000100a00 */
[----:B------:R-:W-:-:S03]  /*5210*/  IMAD.MOV.U32 R2, RZ, RZ, R150 ;  /* 0x000000ffff027224 */ /* 0x000fc600078e0096 */
[----:B------:R-:W-:Y:S01]  /*5220*/  STL.64 [R1+0x38], R38 ;  /* 0x0000382601007387 */ /* 0x000fe20000100a00 */
[----:B------:R-:W-:-:S03]  /*5230*/  IMAD.MOV.U32 R0, RZ, RZ, R151 ;  /* 0x000000ffff007224 */ /* 0x000fc600078e0097 */
[----:B------:R-:W-:Y:S01]  /*5240*/  STL.64 [R1+0x40], R40 ;  /* 0x0000402801007387 */ /* 0x000fe20000100a00 */
[----:B------:R-:W-:Y:S01]  /*5250*/  IMAD.MOV.U32 R4, RZ, RZ, R148 ;  /* 0x000000ffff047224 */ /* 0x000fe200078e0094 */
[----:B------:R-:W-:Y:S02]  /*5260*/  MOV R3, R149 ;  /* 0x0000009500037202 */ /* 0x000fe40000000f00 */
[----:B------:R-:W-:Y:S01]  /*5270*/  STL.64 [R1+0x48], R42 ;  /* 0x0000482a01007387 */ /* 0x000fe20000100a00 */
[----:B------:R-:W-:Y:S01]  /*5280*/  MOV R6, R146 ;  /* 0x0000009200067202 */ /* 0x000fe20000000f00 */
[----:B------:R-:W-:Y:S02]  /*5290*/  IMAD.MOV.U32 R5, RZ, RZ, R147 ;  /* 0x000000ffff057224 */ /* 0x000fe400078e0093 */
[----:B------:R0:W-:Y:S01]  /*52a0*/  STL.64 [R1+0x50], R44 ;  /* 0x0000502c01007387 */ /* 0x0001e20000100a00 */
[----:B------:R-:W-:-:S03]  /*52b0*/  IMAD.MOV.U32 R8, RZ, RZ, R144 ;  /* 0x000000ffff087224 */ /* 0x000fc600078e0090 */
[----:B------:R-:W3:Y:S01]  /*52c0*/  LDL.LU.64 R150, [R1+0x1260] ;  /* 0x0012600001967983 */ /* 0x000ee20000300a00 */
[----:B------:R-:W-:Y:S01]  /*52d0*/  IMAD.MOV.U32 R7, RZ, RZ, R145 ;  /* 0x000000ffff077224 */ /* 0x000fe200078e0091 */
[----:B------:R-:W-:Y:S02]  /*52e0*/  MOV R9, R143 ;  /* 0x0000008f00097202 */ /* 0x000fe40000000f00 */
[----:B------:R-:W3:Y:S01]  /*52f0*/  LDL.LU.64 R148, [R1+0x1258] ;  /* 0x0012580001947983 */ /* 0x000ee20000300a00 */
[----:B------:R-:W-:Y:S01]  /*5300*/  IMAD.MOV.U32 R10, RZ, RZ, R142 ;  /* 0x000000ffff0a7224 */ /* 0x000fe200078e008e */
[----:B------:R-:W-:Y:S02]  /*5310*/  MOV R12, R140 ;  /* 0x0000008c000c7202 */ /* 0x000fe40000000f00 */
[----:B------:R-:W3:Y:S01]  /*5320*/  LDL.LU.64 R146, [R1+0x1250] ;  /* 0x0012500001927983 */ /* 0x000ee20000300a00 */
[----:B------:R-:W-:-:S03]  /*5330*/  IMAD.MOV.U32 R11, RZ, RZ, R141 ;  /* 0x000000ffff0b7224 */ /* 0x000fc600078e008d */
[----:B------:R-:W3:Y:S01]  /*5340*/  LDL.LU.64 R144, [R1+0x1248] ;  /* 0x0012480001907983 */ /* 0x000ee20000300a00 */
[----:B------:R-:W-:Y:S01]  /*5350*/  IMAD.MOV.U32 R14, RZ, RZ, R138 ;  /* 0x000000ffff0e7224 */ /* 0x000fe200078e008a */
[----:B------:R-:W-:Y:S01]  /*5360*/  MOV R15, R137 ;  /* 0x00000089000f7202 */ /* 0x000fe20000000f00 */
[----:B------:R-:W-:Y:S01]  /*5370*/  IMAD.MOV.U32 R13, RZ, RZ, R139 ;  /* 0x000000ffff0d7224 */ /* 0x000fe200078e008b */
        /* <DEDUP_REMOVED lines=488> */
[----:B------:R-:W-:-:S03]  /*7200*/  MOV R2, R150 ;  /* 0x0000009600027202 */ /* 0x000fc60000000f00 */
[----:B------:R-:W-:Y:S01]  /*7210*/  STL.64 [R1+0x38], R38 ;  /* 0x0000382601007387 */ /* 0x000fe20000100a00 */
[----:B------:R-:W-:-:S03]  /*7220*/  IMAD.MOV.U32 R0, RZ, RZ, R151 ;  /* 0x000000ffff007224 */ /* 0x000fc600078e0097 */
[----:B------:R-:W-:Y:S01]  /*7230*/  STL.64 [R1+0x40], R40 ;  /* 0x0000402801007387 */ /* 0x000fe20000100a00 */
[----:B------:R-:W-:-:S03]  /*7240*/  IMAD.MOV.U32 R4, RZ, RZ, R148 ;  /* 0x000000ffff047224 */ /* 0x000fc600078e0094 */
[----:B------:R-:W-:Y:S01]  /*7250*/  STL.64 [R1+0x48], R42 ;  /* 0x0000482a01007387 */ /* 0x000fe20000100a00 */
[----:B------:R-:W-:Y:S01]  /*7260*/  IMAD.MOV.U32 R3, RZ, RZ, R149 ;  /* 0x000000ffff037224 */ /* 0x000fe200078e0095 */
[----:B------:R-:W-:Y:S02]  /*7270*/  MOV R5, R147 ;  /* 0x0000009300057202 */ /* 0x000fe40000000f00 */
[----:B------:R0:W-:Y:S01]  /*7280*/  STL.64 [R1+0x50], R44 ;  /* 0x0000502c01007387 */ /* 0x0001e20000100a00 */
        /* <DEDUP_REMOVED lines=149> */
[----:B------:R-:W-:Y:S02]  /*7be0*/  IMAD.MOV.U32 R235, RZ, RZ, R46 ;  /* 0x000000ffffeb7224 */ /* 0x000fe400078e002e */
[----:B------:R-:W-:Y:S01]  /*7bf0*/  IMAD.MOV.U32 R234, RZ, RZ, R47 ;  /* 0x000000ffffea7224 */ /* 0x000fe200078e002f */
        /* <DEDUP_REMOVED lines=353> */
[----:B------:R-:W-:-:S03]  /*9210*/  MOV R0, R151 ;  /* 0x0000009700007202 */ /* 0x000fc60000000f00 */
[----:B------:R-:W-:Y:S01]  /*9220*/  STL.64 [R1+0x40], R40 ;  /* 0x0000402801007387 */ /* 0x000fe20000100a00 */
[----:B------:R-:W-:Y:S01]  /*9230*/  MOV R4, R148 ;  /* 0x0000009400047202 */ /* 0x000fe20000000f00 */
[----:B------:R-:W-:Y:S02]  /*9240*/  IMAD.MOV.U32 R3, RZ, RZ, R149 ;  /* 0x000000ffff037224 */ /* 0x000fe400078e0095 */
[----:B------:R-:W-:Y:S01]  /*9250*/  STL.64 [R1+0x48], R42 ;  /* 0x0000482a01007387 */ /* 0x000fe20000100a00 */
[----:B------:R-:W-:-:S03]  /*9260*/  IMAD.MOV.U32 R6, RZ, RZ, R146 ;  /* 0x000000ffff067224 */ /* 0x000fc600078e0092 */
[----:B------:R0:W-:Y:S01]  /*9270*/  STL.64 [R1+0x50], R44 ;  /* 0x0000502c01007387 */ /* 0x0001e20000100a00 */
        /* <DEDUP_REMOVED lines=1784> */
[----:B------:R-:W-:Y:S01]  /*10200*/  IMAD.MOV.U32 R221, RZ, RZ, R19 ;  /* 0x000000ffffdd7224 */ /* 0x000fe200078e0013 */
[----:B------:R0:W5:Y:S01]  /*10210*/  LDL.LU R17, [R1+0x2c8] ;  /* 0x0002c80001117983 */ /* 0x0001620000300800 */
[----:B------:R-:W-:-:S02]  /*10220*/  IMAD.MOV.U32 R222, RZ, RZ, R18 ;  /* 0x000000ffffde7224 */ /* 0x000fc400078e0012 */
[----:B------:R-:W-:Y:S01]  /*10230*/  IMAD.MOV.U32 R224, RZ, RZ, R14 ;  /* 0x000000ffffe07224 */ /* 0x000fe200078e000e */
[----:B------:R0:W5:Y:S01]  /*10240*/  LDL.LU R16, [R1+0x2c4] ;  /* 0x0002c40001107983 */ /* 0x0001620000300800 */
[----:B------:R-:W-:Y:S02]  /*10250*/  IMAD.MOV.U32 R225, RZ, RZ, R13 ;  /* 0x000000ffffe17224 */ /* 0x000fe400078e000d */
[----:B------:R-:W-:Y:S01]  /*10260*/  IMAD.MOV.U32 R227, RZ, RZ, R11 ;  /* 0x000000ffffe37224 */ /* 0x000fe200078e000b */
[----:B------:R0:W5:Y:S01]  /*10270*/  LDL.LU R2, [R1+0x2c0] ;  /* 0x0002c00001027983 */ /* 0x0001620000300800 */
[----:B------:R-:W-:Y:S02]  /*10280*/  IMAD.MOV.U32 R228, RZ, RZ, R10 ;  /* 0x000000ffffe47224 */ /* 0x000fe400078e000a */
[----:B------:R-:W-:Y:S01]  /*10290*/  IMAD.MOV.U32 R230, RZ, RZ, R8 ;  /* 0x000000ffffe67224 */ /* 0x000fe200078e0008 */
[----:B------:R0:W5:Y:S01]  /*102a0*/  LDL.LU R0, [R1+0x2bc] ;  /* 0x0002bc0001007983 */ /* 0x0001620000300800 */
[----:B------:R-:W-:-:S02]  /*102b0*/  IMAD.MOV.U32 R231, RZ, RZ, R7 ;  /* 0x000000ffffe77224 */ /* 0x000fc400078e0007 */
        /* <DEDUP_REMOVED lines=69> */
[----:B-1----:R0:W5:Y:S04]  /*10710*/  LDL.LU R162, [R1+0x2b8] ;  /* 0x0002b80001a27983 */ /* 0x0021680000300800 */
[----:B------:R-:W2:Y:S04]  /*10720*/  LDL.LU.64 R150, [R1+0x2b0] ;  /* 0x0002b00001967983 */ /* 0x000ea80000300a00 */
        /* <DEDUP_REMOVED lines=20> */
[----:B------:R-:W2:Y:S01]  /*10870*/  LDL.LU.64 R108, [R1+0x208] ;  /* 0x00020800016c7983 */ /* 0x000ea20000300a00 */
[----:B------:R-:W-:Y:S01]  /*10880*/  UIADD3 UR12, UR8, 0x1c06, URZ ;  /* 0x00001c06080c7890 */ /* 0x000fe2000fffe03f */
[----:B------:R-:W-:Y:S01]  /*10890*/  UMOV UR13, 0x40000040 ;  /* 0x40000040000d7882 */ /* 0x000fe20000000000 */
[----:B--2---:R-:W-:-:S07]  /*108a0*/  WARPGROUP.ARRIVE ;  /* 0x00000000000079c5 */ /* 0x004fce0000000000 */
[----:B------:R-:W-:Y:S03]  /*108b0*/  HGMMA.64x256x8.F32.TF32 R24, gdesc[UR12], R24, gsb0 ;  /* 0x07e000000c1879f0 */ /* 0x000fe60008002818 */
[----:B------:R-:W-:Y:S02]  /*108c0*/  WARPGROUP.DEPBAR.LE gsb0, 0x0 ;  /* 0x00008000000079c5 */ /* 0x000fe40000010000 */
[----:B0-----:R-:W-:Y:S05]  /*108d0*/  @!P1 BRA `(.L_x_18) ;  /* 0x00000100009c9947 */ /* 0x001fea0003800000 */
[----:B------:R-:W-:Y:S02]  /*108e0*/  UIADD3 UR6, UR39, 0x1, URZ ;  /* 0x0000000127067890 */ /* 0x000fe4000fffe03f */
[----:B------:R-:W-:Y:S02]  /*108f0*/  UMOV UR7, UR39 ;  /* 0x0000002700077c82 */ /* 0x000fe40008000000 */
[----:B------:R-:W-:-:S04]  /*10900*/  UISETP.NE.AND UP0, UPT, UR6, 0x5, UPT ;  /* 0x000000050600788c */ /* 0x000fc8000bf05270 */
[----:B------:R-:W-:Y:S02]  /*10910*/  USEL UR9, URZ, 0x1, UP0 ;  /* 0x000000013f097887 */ /* 0x000fe40008000000 */
[----:B------:R-:W-:Y:S02]  /*10920*/  USEL UR6, UR6, URZ, UP0 ;  /* 0x0000003f06067287 */ /* 0x000fe40008000000 */
[----:B------:R-:W-:-:S12]  /*10930*/  ULOP3.LUT UR9, UR36, UR9, URZ, 0x3c, !UPT ;  /* 0x0000000924097292 */ /* 0x000fd8000f8e3c3f */
.L_x_25:
[----:B------:R-:W-:Y:S05]  /*10940*/  @!P0 BRA `(.L_x_19) ;  /* 0x0000000000048947 */ /* 0x000fea0003800000 */
[----:B------:R-:W-:Y:S01]  /*10950*/  BPT.TRAP 0x1 ;  /* 0x000000040000795c */ /* 0x000fe20000300000 */
.L_x_19:
[----:B------:R-:W0:Y:S01]  /*10960*/  S2UR UR10, SR_CgaCtaId ;  /* 0x00000000000a79c3 */ /* 0x000e220000008800 */
[----:B------:R-:W-:Y:S01]  /*10970*/  UMOV UR8, 0x400 ;  /* 0x0000040000087882 */ /* 0x000fe20000000000 */
[----:B------:R-:W-:-:S05]  /*10980*/  IMAD.U32 R3, RZ, RZ, UR9 ;  /* 0x00000009ff037e24 */ /* 0x000fca000f8e00ff */
[----:B------:R-:W-:Y:S01]  /*10990*/  SHF.L.U32 R3, R3, 0x1f, RZ ;  /* 0x0000001f03037819 */ /* 0x000fe200000006ff */
[----:B0-----:R-:W-:-:S04]  /*109a0*/  ULEA UR8, UR10, UR8, 0x18 ;  /* 0x000000080a087291 */ /* 0x001fc8000f8ec03f */
[----:B------:R-:W-:-:S09]  /*109b0*/  ULEA UR10, UR6, UR8, 0x3 ;  /* 0x00000008060a7291 */ /* 0x000fd2000f8e183f */
[----:B------:R0:W1:Y:S01]  /*109c0*/  SYNCS.PHASECHK.TRANS64.TRYWAIT P1, [UR10], R3 ;  /* 0x00000003ff0075a7 */ /* 0x000062000802014a */
[----:B------:R-:W-:Y:S05]  /*109d0*/  @!P0 BRA `(.L_x_20) ;  /* 0x0000000000048947 */ /* 0x000fea0003800000 */
[----:B------:R-:W-:Y:S01]  /*109e0*/  BPT.TRAP 0x1 ;  /* 0x000000040000795c */ /* 0x000fe20000300000 */
.L_x_20:
[----:B-1----:R-:W-:Y:S05]  /*109f0*/  @P1 BRA `(.L_x_21) ;  /* 0x0000000000081947 */ /* 0x002fea0003800000 */
[----:B------:R-:W1:Y:S02]  /*10a00*/  SYNCS.PHASECHK.TRANS64.TRYWAIT P1, [UR10], R3 ;  /* 0x00000003ff0075a7 */ /* 0x000e64000802014a */
[----:B-1----:R-:W-:Y:S05]  /*10a10*/  @!P1 BRA `(.L_x_22) ;  /* 0x0000022400909947 */ /* 0x002fea0003800000 */
.L_x_21:
        /* <DEDUP_REMOVED lines=64> */
[----:B--2---:R-:W2:Y:S04]  /*10e20*/  LDL.LU.64 R24, [R1] ;  /* 0x0000000001187983 */ /* 0x004ea80000300a00 */
        /* <DEDUP_REMOVED lines=63> */
[----:B------:R-:W-:-:S02]  /*11220*/  ULEA UR11, UR6, UR5, 0xd ;  /* 0x00000005060b7291 */ /* 0x000fc4000f8e683f */
[----:B------:R-:W-:Y:S01]  /*11230*/  ULEA UR10, UR6, UR4, 0xd ;  /* 0x00000004060a7291 */ /* 0x000fe2000f8e683f */
[----:B-----5:R-:W-:Y:S01]  /*11240*/  STL [R1+0x2c8], R17 ;  /* 0x0002c81101007387 */ /* 0x020fe20000100800 */
[----:B------:R-:W-:Y:S01]  /*11250*/  UMOV UR15, 0x40000040 ;  /* 0x40000040000f7882 */ /* 0x000fe20000000000 */
[----:B------:R-:W-:Y:S02]  /*11260*/  UMOV UR13, 0x40000040 ;  /* 0x40000040000d7882 */ /* 0x000fe40000000000 */
[----:B------:R-:W-:Y:S01]  /*11270*/  UMOV UR14, UR11 ;  /* 0x0000000b000e7c82 */ /* 0x000fe20008000000 */
[----:B------:R-:W-:Y:S01]  /*11280*/  STL [R1+0x2c4], R16 ;  /* 0x0002c41001007387 */ /* 0x000fe20000100800 */
[----:B------:R-:W-:-:S03]  /*11290*/  UMOV UR12, UR10 ;  /* 0x0000000a000c7c82 */ /* 0x000fc60008000000 */
[----:B------:R3:W-:Y:S04]  /*112a0*/  STL [R1+0x2c0], R2 ;  /* 0x0002c00201007387 */ /* 0x0007e80000100800 */
[----:B------:R4:W-:Y:S01]  /*112b0*/  STL [R1+0x2bc], R0 ;  /* 0x0002bc0001007387 */ /* 0x0009e20000100800 */
[----:B--2---:R-:W-:-:S06]  /*112c0*/  WARPGROUP.ARRIVE ;  /* 0x00000000000079c5 */ /* 0x004fcc0000000000 */
[----:B------:R-:W-:Y:S03]  /*112d0*/  HGMMA.64x256x8.F32.TF32 R24, gdesc[UR12], R24, gsb0 ;  /* 0x07e000000c1879f0 */ /* 0x000fe60008002818 */
[----:B------:R-:W-:Y:S02]  /*112e0*/  WARPGROUP.DEPBAR.LE gsb0, 0x0 ;  /* 0x00008000000079c5 */ /* 0x000fe40000010000 */
[----:B------:R-:W-:Y:S01]  /*112f0*/  STL.64 [R1], R24 ;  /* 0x0000001801007387 */ /* 0x000fe20000100a00 */
[----:B---3--:R-:W-:Y:S01]  /*11300*/  IMAD.MOV.U32 R2, RZ, RZ, R150 ;  /* 0x000000ffff027224 */ /* 0x008fe200078e0096 */
[----:B01----:R-:W-:Y:S01]  /*11310*/  MOV R3, R149 ;  /* 0x0000009500037202 */ /* 0x003fe20000000f00 */
[----:B----4-:R-:W-:Y:S01]  /*11320*/  IMAD.MOV.U32 R0, RZ, RZ, R151 ;  /* 0x000000ffff007224 */ /* 0x010fe200078e0097 */
        /* <DEDUP_REMOVED lines=40> */
[----:B------:R-:W2:Y:S01]  /*115b0*/  LDL.LU.64 R150, [R1+0x17d0] ;  /* 0x0017d00001967983 */ /* 0x000ea20000300a00 */
        /* <DEDUP_REMOVED lines=96> */
[----:B------:R-:W-:-:S03]  /*11bc0*/  IMAD.MOV.U32 R235, RZ, RZ, R46 ;  /* 0x000000ffffeb7224 */ /* 0x000fc600078e002e */
        /* <DEDUP_REMOVED lines=28> */
[----:B0-----:R-:W2:Y:S04]  /*11d90*/  LDL.LU.64 R44, [R1+0x1628] ;  /* 0x00162800012c7983 */ /* 0x001ea80000300a00 */
        /* <DEDUP_REMOVED lines=11> */
[----:B------:R-:W-:-:S02]  /*11e50*/  UMOV UR13, 0x40000040 ;  /* 0x40000040000d7882 */ /* 0x000fc40000000000 */
[----:B------:R-:W-:Y:S01]  /*11e60*/  STL [R1+0x15d0], R162 ;  /* 0x0015d0a201007387 */ /* 0x000fe20000100800 */
[----:B--2---:R-:W-:-:S06]  /*11e70*/  WARPGROUP.ARRIVE ;  /* 0x00000000000079c5 */ /* 0x004fcc0000000000 */
        /* <DEDUP_REMOVED lines=2892> */
[----:B------:R-:W-:Y:S01]  /*1d340*/  IMAD.MOV.U32 R4, RZ, RZ, R148 ;  /* 0x000000ffff047224 */ /* 0x000fe200078e0094 */
[----:B------:R-:W-:Y:S02]  /*1d350*/  MOV R3, R149 ;  /* 0x0000009500037202 */ /* 0x000fe40000000f00 */
[----:B------:R-:W-:Y:S01]  /*1d360*/  STL.64 [R1+0x48], R42 ;  /* 0x0000482a01007387 */ /* 0x000fe20000100a00 */
[----:B------:R-:W-:Y:S01]  /*1d370*/  IMAD.MOV.U32 R6, RZ, RZ, R146 ;  /* 0x000000ffff067224 */ /* 0x000fe200078e0092 */
[----:B------:R-:W-:Y:S02]  /*1d380*/  MOV R5, R147 ;  /* 0x0000009300057202 */ /* 0x000fe40000000f00 */
[----:B------:R0:W-:Y:S01]  /*1d390*/  STL.64 [R1+0x50], R44 ;  /* 0x0000502c01007387 */ /* 0x0001e20000100a00 */
[----:B------:R-:W-:Y:S01]  /*1d3a0*/  IMAD.MOV.U32 R8, RZ, RZ, R144 ;  /* 0x000000ffff087224 */ /* 0x000fe200078e0090 */
[----:B------:R-:W-:-:S02]  /*1d3b0*/  MOV R7, R145 ;  /* 0x0000009100077202 */ /* 0x000fc40000000f00 */
[----:B------:R-:W3:Y:S01]  /*1d3c0*/  LDL.LU.64 R150, [R1+0x780] ;  /* 0x0007800001967983 */ /* 0x000ee20000300a00 */
[----:B------:R-:W-:Y:S01]  /*1d3d0*/  IMAD.MOV.U32 R10, RZ, RZ, R142 ;  /* 0x000000ffff0a7224 */ /* 0x000fe200078e008e */
[----:B------:R-:W-:Y:S02]  /*1d3e0*/  MOV R9, R143 ;  /* 0x0000008f00097202 */ /* 0x000fe40000000f00 */
[----:B------:R-:W3:Y:S01]  /*1d3f0*/  LDL.LU.64 R148, [R1+0x778] ;  /* 0x0007780001947983 */ /* 0x000ee20000300a00 */
[----:B------:R-:W-:Y:S01]  /*1d400*/  IMAD.MOV.U32 R12, RZ, RZ, R140 ;  /* 0x000000ffff0c7224 */ /* 0x000fe200078e008c */
[----:B------:R-:W-:Y:S02]  /*1d410*/  MOV R11, R141 ;  /* 0x0000008d000b7202 */ /* 0x000fe40000000f00 */
[----:B------:R-:W3:Y:S01]  /*1d420*/  LDL.LU.64 R146, [R1+0x770] ;  /* 0x0007700001927983 */ /* 0x000ee20000300a00 */
        /* <DEDUP_REMOVED lines=251> */
[----:B------:R-:W-:-:S02]  /*1e3e0*/  UIADD3 UR12, UR10, 0x1802, URZ ;  /* 0x000018020a0c7890 */ /* 0x000fc4000fffe03f */
        /* <DEDUP_REMOVED lines=506> */
[----:B------:R-:W-:Y:S01]  /*20390*/  UIADD3 UR14, UR11, 0x1806, URZ ;  /* 0x000018060b0e7890 */ /* 0x000fe2000fffe03f */
[----:B------:R0:W5:Y:S01]  /*203a0*/  LDL.LU R17, [R1+0x2c8] ;  /* 0x0002c80001117983 */ /* 0x0001620000300800 */
[----:B------:R-:W-:Y:S01]  /*203b0*/  UIADD3 UR12, UR10, 0x1806, URZ ;  /* 0x000018060a0c7890 */ /* 0x000fe2000fffe03f */
[----:B------:R-:W-:Y:S01]  /*203c0*/  UMOV UR15, 0x40000040 ;  /* 0x40000040000f7882 */ /* 0x000fe20000000000 */
[----:B------:R-:W-:Y:S01]  /*203d0*/  UMOV UR13, 0x40000040 ;  /* 0x40000040000d7882 */ /* 0x000fe20000000000 */
[----:B------:R0:W5:Y:S04]  /*203e0*/  LDL.LU R16, [R1+0x2c4] ;  /* 0x0002c40001107983 */ /* 0x0001680000300800 */
[----:B------:R0:W5:Y:S04]  /*203f0*/  LDL.LU R2, [R1+0x2c0] ;  /* 0x0002c00001027983 */ /* 0x0001680000300800 */
[----:B------:R0:W5:Y:S01]  /*20400*/  LDL.LU R0, [R1+0x2bc] ;  /* 0x0002bc0001007983 */ /* 0x0001620000300800 */
        /* <DEDUP_REMOVED lines=96> */
[----:B------:R-:W-:Y:S01]  /*20a10*/  BPT.TRAP 0x1 ;  /* 0x000000040000795c */ /* 0x000fe20000300000 */
.L_x_23:
[----:B------:R-:W-:Y:S02]  /*20a20*/  UISETP.GT.U32.AND UP0, UPT, UR37, 0x1, UPT ;  /* 0x000000012500788c */ /* 0x000fe4000bf04070 */
[----:B------:R-:W-:-:S04]  /*20a30*/  ULEA UR8, UR7, UR8, 0x3 ;  /* 0x0000000807087291 */ /* 0x000fc8000f8e183f */
[----:B------:R-:W-:Y:S01]  /*20a40*/  UIADD3 UR8, UR8, 0x28, URZ ;  /* 0x0000002808087890 */ /* 0x000fe2000fffe03f */
[----:B------:R-:W-:-:S03]  /*20a50*/  PLOP3.LUT P1, PT, PT, PT, UP0, 0x80, 0x0 ;  /* 0x000000000000781c */ /* 0x000fc60003f2f008 */
[----:B------:R-:W-:-:S09]  /*20a60*/  UPRMT UR8, URZ, 0x654, UR8 ;  /* 0x000006543f087896 */ /* 0x000fd20008000008 */
[----:B------:R-:W-:Y:S01]  /*20a70*/  SYNCS.ARRIVE.TRANS64.RED.A1T0 RZ, [UR8], RZ ;  /* 0x000000ffffff79a7 */ /* 0x000fe20008100408 */
[----:B------:R-:W-:Y:S05]  /*20a80*/  @P1 BRA `(.L_x_24) ;  /* 0x0000000000041947 */ /* 0x000fea0003800000 */
[----:B------:R-:W-:Y:S01]  /*20a90*/  BPT.TRAP 0x1 ;  /* 0x000000040000795c */ /* 0x000fe20000300000 */
.L_x_24:
[----:B------:R-:W-:Y:S01]  /*20aa0*/  UIADD3 UR6, UR6, 0x1, URZ ;  /* 0x0000000106067890 */ /* 0x000fe2000fffe03f */
[C---:B-----5:R-:W-:Y:S01]  /*20ab0*/  ISETP.GT.AND P1, PT, R0.reuse, 0x1, PT ;  /* 0x000000010000780c */ /* 0x060fe20003f24270 */
[----:B------:R-:W-:Y:S01]  /*20ac0*/  UIADD3 UR7, UR7, 0x1, URZ ;  /* 0x0000000107077890 */ /* 0x000fe2000fffe03f */
[----:B------:R-:W-:Y:S01]  /*20ad0*/  VIADD R0, R0, 0xffffffff ;  /* 0xffffffff00007836 */ /* 0x000fe20000000000 */
[----:B------:R-:W-:Y:S02]  /*20ae0*/  UISETP.NE.AND UP0, UPT, UR6, 0x5, UPT ;  /* 0x000000050600788c */ /* 0x000fe4000bf05270 */
[----:B------:R-:W-:Y:S02]  /*20af0*/  UISETP.NE.AND UP1, UPT, UR7, 0x5, UPT ;  /* 0x000000050700788c */ /* 0x000fe4000bf25270 */
[----:B------:R-:W-:Y:S02]  /*20b00*/  USEL UR8, URZ, 0x1, UP0 ;  /* 0x000000013f087887 */ /* 0x000fe40008000000 */
[----:B------:R-:W-:-:S02]  /*20b10*/  USEL UR6, UR6, URZ, UP0 ;  /* 0x0000003f06067287 */ /* 0x000fc40008000000 */
[----:B------:R-:W-:Y:S02]  /*20b20*/  USEL UR7, UR7, URZ, UP1 ;  /* 0x0000003f07077287 */ /* 0x000fe40008800000 */
[----:B------:R-:W-:Y:S01]  /*20b30*/  ULOP3.LUT UR9, UR9, UR8, URZ, 0x3c, !UPT ;  /* 0x0000000809097292 */ /* 0x000fe2000f8e3c3f */
[----:B------:R-:W-:Y:S11]  /*20b40*/  @P1 BRA `(.L_x_25) ;  /* 0xfffffefc007c1947 */ /* 0x000ff6000383ffff */
.L_x_18:
[----:B-----5:R-:W0:Y:S02]  /*20b50*/  LDC R0, c[0x0][0x28c] ;  /* 0x0000a300ff007b82 */ /* 0x020e240000000800 */
[----:B0-----:R-:W-:-:S13]  /*20b60*/  ISETP.GE.AND P1, PT, R0, 0x1, PT ;  /* 0x000000010000780c */ /* 0x001fda0003f26270 */
[----:B------:R-:W-:Y:S05]  /*20b70*/  @!P1 BRA `(.L_x_26) ;  /* 0x00000000004c9947 */ /* 0x000fea0003800000 */
[----:B------:R-:W-:Y:S05]  /*20b80*/  @!P0 BRA `(.L_x_27) ;  /* 0x0000000000048947 */ /* 0x000fea0003800000 */
[----:B------:R-:W-:Y:S01]  /*20b90*/  BPT.TRAP 0x1 ;  /* 0x000000040000795c */ /* 0x000fe20000300000 */
.L_x_27:
[----:B------:R-:W0:Y:S01]  /*20ba0*/  S2UR UR7, SR_CgaCtaId ;  /* 0x00000000000779c3 */ /* 0x000e220000008800 */
[----:B------:R-:W-:-:S04]  /*20bb0*/  UISETP.LT.AND UP0, UPT, UR43, 0x1, UPT ;  /* 0x000000012b00788c */ /* 0x000fc8000bf01270 */
[----:B------:R-:W-:Y:S02]  /*20bc0*/  USEL UR6, UR43, 0x1, UP0 ;  /* 0x000000012b067887 */ /* 0x000fe40008000000 */
[----:B------:R-:W-:Y:S02]  /*20bd0*/  UISETP.GT.U32.AND UP0, UPT, UR37, 0x1, UPT ;  /* 0x000000012500788c */ /* 0x000fe4000bf04070 */
[----:B------:R-:W-:-:S04]  /*20be0*/  UIADD3 UR6, UR39, UR43, -UR6 ;  /* 0x0000002b27067290 */ /* 0x000fc8000fffe806 */
[----:B------:R-:W-:Y:S01]  /*20bf0*/  UIMAD.WIDE.U32 UR4, UR6, -0x33333333, URZ ;  /* 0xcccccccd060478a5 */ /* 0x000fe2000f8e003f */
[----:B------:R-:W-:-:S03]  /*20c00*/  PLOP3.LUT P0, PT, PT, PT, UP0, 0x80, 0x0 ;  /* 0x000000000000781c */ /* 0x000fc60003f0f008 */
[----:B------:R-:W-:-:S03]  /*20c10*/  USHF.R.U32.HI UR4, URZ, 0x2, UR5 ;  /* 0x000000023f047899 */ /* 0x000fc60008011605 */
[----:B------:R-:W-:Y:S01]  /*20c20*/  UMOV UR5, 0x400 ;  /* 0x0000040000057882 */ /* 0x000fe20000000000 */
[----:B------:R-:W-:Y:S02]  /*20c30*/  UIMAD UR6, UR4, -0x5, UR6 ;  /* 0xfffffffb040678a4 */ /* 0x000fe4000f8e0206 */
[----:B0-----:R-:W-:-:S04]  /*20c40*/  ULEA UR5, UR7, UR5, 0x18 ;  /* 0x0000000507057291 */ /* 0x001fc8000f8ec03f */
[----:B------:R-:W-:-:S04]  /*20c50*/  ULEA UR6, UR6, UR5, 0x3 ;  /* 0x0000000506067291 */ /* 0x000fc8000f8e183f */
[----:B------:R-:W-:-:S04]  /*20c60*/  UIADD3 UR6, UR6, 0x28, URZ ;  /* 0x0000002806067890 */ /* 0x000fc8000fffe03f */
[----:B------:R-:W-:-:S09]  /*20c70*/  UPRMT UR6, URZ, 0x654, UR6 ;  /* 0x000006543f067896 */ /* 0x000fd20008000006 */
[----:B------:R-:W-:Y:S01]  /*20c80*/  SYNCS.ARRIVE.TRANS64.RED.A1T0 RZ, [UR6], RZ ;  /* 0x000000ffffff79a7 */ /* 0x000fe20008100406 */
[----:B------:R-:W-:Y:S05]  /*20c90*/  @P0 BRA `(.L_x_26) ;  /* 0x0000000000040947 */ /* 0x000fea0003800000 */
[----:B------:R-:W-:Y:S01]  /*20ca0*/  BPT.TRAP 0x1 ;  /* 0x000000040000795c */ /* 0x000fe20000300000 */
.L_x_26:
[----:B------:R-:W0:Y:S01]  /*20cb0*/  S2R R8, SR_TID.X ;  /* 0x0000000000087919 */ /* 0x000e220000002100 */
[----:B------:R-:W-:Y:S01]  /*20cc0*/  MOV R19, 0x6540 ;  /* 0x0000654000137802 */ /* 0x000fe20000000f00 */
[----:B------:R-:W-:Y:S01]  /*20cd0*/  USHF.R.S32.HI UR10, URZ, 0x1f, UR42 ;  /* 0x0000001f3f0a7899 */ /* 0x000fe2000801142a */
[----:B------:R-:W-:Y:S01]  /*20ce0*/  LOP3.LUT R4, R162, 0x1, RZ, 0xc0, !PT ;  /* 0x00000001a2047812 */ /* 0x000fe200078ec0ff */
[----:B------:R-:W-:Y:S01]  /*20cf0*/  ULDC.64 UR8, c[0x0][0x5d0] ;  /* 0x0001740000087ab9 */ /* 0x000fe20000000a00 */
[----:B------:R-:W-:Y:S01]  /*20d00*/  UIMAD.WIDE UR6, UR40, 0x100, URZ ;  /* 0x00000100280678a5 */ /* 0x000fe2000f8e023f */
[----:B------:R-:W-:Y:S01]  /*20d10*/  IMAD.U32 R6, RZ, RZ, UR8 ;  /* 0x00000008ff067e24 */ /* 0x000fe2000f8e00ff */
[----:B------:R-:W-:Y:S01]  /*20d20*/  UIMAD UR4, UR10, UR8, URZ ;  /* 0x000000080a0472a4 */ /* 0x000fe2000f8e023f */
[----:B------:R-:W-:Y:S01]  /*20d30*/  SHF.L.U32 R3, R4, 0x6, RZ ;  /* 0x0000000604037819 */ /* 0x000fe200000006ff */
[----:B------:R-:W-:Y:S02]  /*20d40*/  USHF.L.U32 UR40, UR40, 0x8, URZ ;  /* 0x0000000828287899 */ /* 0x000fe4000800063f */
[----:B------:R-:W-:Y:S01]  /*20d50*/  UIMAD UR4, UR42, UR9, UR4 ;  /* 0x000000092a0472a4 */ /* 0x000fe2000f8e0204 */
[----:B------:R-:W-:Y:S01]  /*20d60*/  ULDC UR8, c[0x0][0x284] ;  /* 0x0000a10000087ab9 */ /* 0x000fe20000000800 */
[----:B------:R-:W-:Y:S01]  /*20d70*/  UIADD3 UR39, UR43, UR39, URZ ;  /* 0x000000272b277290 */ /* 0x000fe2000fffe03f */
[----:B------:R-:W-:Y:S01]  /*20d80*/  IMAD.U32 R158, RZ, RZ, UR8 ;  /* 0x00000008ff9e7e24 */ /* 0x000fe2000f8e00ff */
[----:B------:R-:W-:-:S02]  /*20d90*/  UISETP.GE.U32.AND UP2, UPT, UR43, 0x5, UPT ;  /* 0x000000052b00788c */ /* 0x000fc4000bf46070 */
[----:B------:R-:W-:-:S04]  /*20da0*/  UISETP.GT.U32.AND UP1, UPT, UR39, 0x4, UPT ;  /* 0x000000042700788c */ /* 0x000fc8000bf24070 */
[----:B------:R-:W-:Y:S01]  /*20db0*/  UISETP.LT.U32.AND UP1, UPT, UR43, 0x5, UP1 ;  /* 0x000000052b00788c */ /* 0x000fe20008f21070 */
[C---:B0-----:R-:W-:Y:S01]  /*20dc0*/  IMAD.SHL.U32 R18, R8.reuse, 0x2, RZ ;  /* 0x0000000208127824 */ /* 0x041fe200078e00ff */
[----:B------:R-:W-:Y:S02]  /*20dd0*/  SHF.R.U32.HI R0, RZ, 0x2, R8 ;  /* 0x00000002ff007819 */ /* 0x000fe40000011608 */
[----:B------:R-:W-:Y:S02]  /*20de0*/  LOP3.LUT R5, R8, 0x60, RZ, 0xc0, !PT ;  /* 0x0000006008057812 */ /* 0x000fe400078ec0ff */
[----:B------:R-:W-:Y:S02]  /*20df0*/  LOP3.LUT R18, R18, 0x6, RZ, 0xc0, !PT ;  /* 0x0000000612127812 */ /* 0x000fe400078ec0ff */
[----:B------:R-:W-:Y:S02]  /*20e00*/  LOP3.LUT R0, R0, 0x7, RZ, 0xc0, !PT ;  /* 0x0000000700007812 */ /* 0x000fe400078ec0ff */
[----:B------:R-:W-:Y:S01]  /*20e10*/  PRMT R18, R18, R19, UR41 ;  /* 0x0000002912127e16 */ /* 0x000fe20008000013 */
[----:B------:R-:W-:Y:S01]  /*20e20*/  USHF.L.U32 UR41, UR41, 0x8, URZ ;  /* 0x0000000829297899 */ /* 0x000fe2000800063f */
[----:B------:R-:W-:-:S02]  /*20e30*/  SHF.R.U32.HI R5, RZ, 0x1, R5 ;  /* 0x00000001ff057819 */ /* 0x000fc40000011605 */
[----:B------:R-:W-:Y:S02]  /*20e40*/  SHF.R.S32.HI R19, RZ, 0x1f, R18 ;  /* 0x0000001fff137819 */ /* 0x000fe40000011412 */
[--C-:B------:R-:W-:Y:S02]  /*20e50*/  LOP3.LUT R3, R3, 0x40, R0.reuse, 0xe2, !PT ;  /* 0x0000004003037812 */ /* 0x100fe400078ee200 */
[----:B------:R-:W-:Y:S01]  /*20e60*/  IADD3 R0, RZ, -R5, -R0 ;  /* 0x80000005ff007210 */ /* 0x000fe20007ffe800 */
[----:B------:R-:W-:Y:S01]  /*20e70*/  IMAD.WIDE.U32 R6, R6, UR42, R18 ;  /* 0x0000002a06067c25 */ /* 0x000fe2000f8e0012 */
[----:B------:R-:W-:-:S03]  /*20e80*/  LOP3.LUT R3, R3, UR6, R5, 0xfe, !PT ;  /* 0x0000000603037c12 */ /* 0x000fc6000f8efe05 */
[----:B------:R-:W-:Y:S01]  /*20e90*/  IMAD R0, R4, -0x40, R0 ;  /* 0xffffffc004007824 */ /* 0x000fe200078e0200 */
[----:B------:R-:W-:Y:S01]  /*20ea0*/  IADD3 R7, R7, UR4, RZ ;  /* 0x0000000407077c10 */ /* 0x000fe2000fffe0ff */
[----:B------:R-:W-:Y:S01]  /*20eb0*/  ULDC UR4, c[0x0][0x288] ;  /* 0x0000a20000047ab9 */ /* 0x000fe20000000800 */
[----:B------:R-:W-:Y:S01]  /*20ec0*/  MOV R4, 0xfffffffe ;  /* 0xfffffffe00047802 */ /* 0x000fe20000000f00 */
[----:B------:R-:W-:Y:S01]  /*20ed0*/  UISETP.GE.AND UP0, UPT, UR41, UR4, UPT ;  /* 0x000000042900728c */ /* 0x000fe2000bf06270 */
[----:B------:R-:W-:Y:S02]  /*20ee0*/  IADD3 R158, R158, -UR40, R0 ;  /* 0x800000289e9e7c10 */ /* 0x000fe4000fffe000 */
[----:B------:R-:W-:Y:S01]  /*20ef0*/  LOP3.LUT R0, R8, 0x3, RZ, 0xc0, !PT ;  /* 0x0000000308007812 */ /* 0x000fe200078ec0ff */
[----:B------:R-:W-:Y:S02]  /*20f00*/  UISETP.GE.OR UP0, UPT, UR40, UR8, UP0 ;  /* 0x000000082800728c */ /* 0x000fe40008706670 */
[----:B------:R-:W-:-:S02]  /*20f10*/  USEL UR8, URZ, 0x1, !UP1 ;  /* 0x000000013f087887 */ /* 0x000fc4000c800000 */
[----:B------:R-:W-:Y:S01]  /*20f20*/  IMAD R0, R0, R4, UR4 ;  /* 0x0000000400007e24 */ /* 0x000fe2000f8e0204 */
[----:B------:R-:W-:Y:S01]  /*20f30*/  UIMAD.WIDE.U32 UR4, UR39, -0x33333333, URZ ;  /* 0xcccccccd270478a5 */ /* 0x000fe2000f8e003f */
[----:B------:R-:W-:Y:S01]  /*20f40*/  PLOP3.LUT P0, PT, PT, PT, UP0, 0x80, 0x0 ;  /* 0x000000000000781c */ /* 0x000fe20003f0f008 */
[----:B------:R-:W-:Y:S01]  /*20f50*/  ULOP3.LUT UR36, UR36, UR8, URZ, 0x3c, !UPT ;  /* 0x0000000824247292 */ /* 0x000fe2000f8e3c3f */
[----:B------:R-:W-:Y:S01]  /*20f60*/  VIADD R0, R0, -UR41 ;  /* 0x8000002900007c36 */ /* 0x000fe20008000000 */
[----:B------:R-:W-:Y:S01]  /*20f70*/  USHF.R.U32.HI UR4, URZ, 0x2, UR5 ;  /* 0x000000023f047899 */ /* 0x000fe20008011605 */
[----:B------:R-:W-:-:S03]  /*20f80*/  UMOV UR40, 0xffffffff ;  /* 0xffffffff00287882 */ /* 0x000fc60000000000 */
[----:B------:R-:W-:Y:S02]  /*20f90*/  UIMAD UR39, UR4, -0x5, UR39 ;  /* 0xfffffffb042778a4 */ /* 0x000fe4000f8e0227 */
[----:B------:R-:W-:-:S04]  /*20fa0*/  @UP2 ULOP3.LUT UR36, UR36, 0x1, UR4, 0x78, !UPT ;  /* 0x0000000124242892 */ /* 0x000fc8000f8e7804 */
[----:B------:R-:W-:Y:S08]  /*20fb0*/  @P0 BRA `(.L_x_28) ;  /* 0x000000fc00a80947 */ /* 0x000ff00003800000 */
[----:B------:R-:W-:Y:S01]  /*20fc0*/  FSETP.NEU.AND P0, PT, R16, RZ, PT ;  /* 0x000000ff1000720b */ /* 0x000fe20003f0d000 */
[----:B------:R-:W-:Y:S01]  /*20fd0*/  ULDC.64 UR8, c[0x0][0x5c8] ;  /* 0x0001720000087ab9 */ /* 0x000fe20000000a00 */
[----:B------:R-:W-:Y:S01]  /*20fe0*/  ISETP.GT.AND P3, PT, R158, RZ, PT ;  /* 0x000000ff9e00720c */ /* 0x000fe20003f64270 */
[----:B------:R-:W-:Y:S01]  /*20ff0*/  UIMAD UR4, UR7, UR8, URZ ;  /* 0x00000008070472a4 */ /* 0x000fe2000f8e023f */
[----:B------:R-:W-:Y:S01]  /*21000*/  MOV R10, UR9 ;  /* 0x00000009000a7c02 */ /* 0x000fe20008000f00 */
[C---:B------:R-:W-:Y:S01]  /*21010*/  IMAD.WIDE.U32 R6, R3.reuse, UR8, R6 ;  /* 0x0000000803067c25 */ /* 0x040fe2000f8e0006 */
[----:B------:R-:W-:Y:S01]  /*21020*/  BSSY B0, `(.L_x_28) ;  /* 0x0000fe3000007945 */ /* 0x000fe20003800000 */
[----:B------:R-:W-:Y:S02]  /*21030*/  ISETP.GT.AND P1, PT, R0, RZ, P3 ;  /* 0x000000ff0000720c */ /* 0x000fe40001f24270 */
[----:B------:R-:W-:-:S04]  /*21040*/  IMAD R10, R3, R10, UR4 ;  /* 0x00000004030a7e24 */ /* 0x000fc8000f8e020a */
[----:B------:R-:W-:Y:S01]  /*21050*/  IMAD.IADD R10, R7, 0x1, R10 ;  /* 0x00000001070a7824 */ /* 0x000fe200078e020a */
[----:B------:R-:W-:Y:S06]  /*21060*/  @!P0 BRA `(.L_x_29) ;  /* 0x000000ac00448947 */ /* 0x000fec0003800000 */
[----:B------:R-:W0:Y:S01]  /*21070*/  LDC.64 R22, c[0x0][0x5b8] ;  /* 0x00016e00ff167b82 */ /* 0x000e220000000a00 */
[----:B------:R-:W2:Y:S01]  /*21080*/  LDL.LU R11, [R1] ;  /* 0x00000000010b7983 */ /* 0x000ea20000300800 */
[----:B------:R-:W-:-:S06]  /*21090*/  ULDC.64 UR4, c[0x0][0x5c0] ;  /* 0x0001700000047ab9 */ /* 0x000fcc0000000a00 */
[----:B------:R-:W1:Y:S08]  /*210a0*/  LDC.64 R14, c[0x0][0x5b0] ;  /* 0x00016c00ff0e7b82 */ /* 0x000e700000000a00 */
[----:B------:R-:W3:Y:S01]  /*210b0*/  LDC.64 R12, c[0x0][0x5a8] ;  /* 0x00016a00ff0c7b82 */ /* 0x000ee20000000a00 */
[C---:B0-----:R-:W-:Y:S02]  /*210c0*/  IMAD R159, R22.reuse, UR10, RZ ;  /* 0x0000000a169f7c24 */ /* 0x041fe4000f8e02ff */
[----:B------:R-:W-:-:S04]  /*210d0*/  IMAD.WIDE.U32 R152, R22, UR42, R18 ;  /* 0x0000002a16987c25 */ /* 0x000fc8000f8e0012 */
[----:B------:R-:W-:Y:S02]  /*210e0*/  IMAD R159, R23, UR42, R159 ;  /* 0x0000002a179f7c24 */ /* 0x000fe4000f8e029f */
[----:B-1----:R-:W-:Y:S02]  /*210f0*/  IMAD R156, R14, UR7, RZ ;  /* 0x000000070e9c7c24 */ /* 0x002fe4000f8e02ff */
[----:B------:R-:W-:Y:S01]  /*21100*/  IMAD.MOV.U32 R20, RZ, RZ, R152 ;  /* 0x000000ffff147224 */ /* 0x000fe200078e0098 */
[----:B------:R-:W-:Y:S01]  /*21110*/  IADD3 R21, R153, R159, RZ ;  /* 0x0000009f99157210 */ /* 0x000fe20007ffe0ff */
[C---:B------:R-:W-:Y:S02]  /*21120*/  IMAD R156, R3.reuse, R15, R156 ;  /* 0x0000000f039c7224 */ /* 0x040fe400078e029c */
[----:B------:R-:W-:-:S05]  /*21130*/  IMAD.WIDE.U32 R4, R3, R14, R20 ;  /* 0x0000000e03047225 */ /* 0x000fca00078e0014 */
[----:B------:R-:W-:Y:S02]  /*21140*/  IADD3 R5, R5, R156, RZ ;  /* 0x0000009c05057210 */ /* 0x000fe40007ffe0ff */
[----:B---3--:R-:W-:-:S04]  /*21150*/  LEA R8, P0, R4, R12, 0x2 ;  /* 0x0000000c04087211 */ /* 0x008fc800078010ff */
[----:B------:R-:W-:-:S05]  /*21160*/  LEA.HI.X R9, R4, R13, R5, 0x2, P0 ;  /* 0x0000000d04097211 */ /* 0x000fca00000f1405 */
[----:B------:R-:W3:Y:S01]  /*21170*/  @P1 LDG.E.LTC128B R23, desc[UR44][R8.64] ;  /* 0x0000002c08171981 */ /* 0x000ee2000c1e1920 */
[C---:B------:R-:W-:Y:S01]  /*21180*/  LEA R4, P0, R6.reuse, UR4, 0x2 ;  /* 0x0000000406047c11 */ /* 0x040fe2000f8010ff */
[----:B------:R-:W-:Y:S03]  /*21190*/  BSSY B1, `(.L_x_30) ;  /* 0x0000010000017945 */ /* 0x000fe60003800000 */
[----:B------:R-:W-:Y:S02]  /*211a0*/  LEA.HI.X R5, R6, UR5, R10, 0x2, P0 ;  /* 0x0000000506057c11 */ /* 0x000fe400080f140a */
[----:B---3--:R-:W-:-:S05]  /*211b0*/  LOP3.LUT R7, R23, 0xffffe000, RZ, 0xc0, !PT ;  /* 0xffffe00017077812 */ /* 0x008fca00078ec0ff */
[----:B------:R-:W-:-:S04]  /*211c0*/  FMUL R7, R7, R16 ;  /* 0x0000001007077220 */ /* 0x000fc80000400000 */
[----:B--2---:R-:W-:-:S05]  /*211d0*/  FFMA R7, R11, R2, R7 ;  /* 0x000000020b077223 */ /* 0x004fca0000000007 */
[----:B------:R-:W-:-:S05]  /*211e0*/  F2FP.TF32.F32.PACK_B R7, R7 ;  /* 0x00000007ff07723e */ /* 0x000fca00024050ff */
[----:B------:R0:W-:Y:S02]  /*211f0*/  @P1 STG.E desc[UR44][R4.64], R7 ;  /* 0x0000000704001986 */ /* 0x0001e4000c10192c */
[----:B0-----:R-:W-:-:S04]  /*21200*/  IMAD.WIDE.U32 R6, R3, R14, R18 ;  /* 0x0000000e03067225 */ /* 0x001fc800078e0012 */
[----:B------:R-:W-:Y:S02]  /*21210*/  IMAD.IADD R7, R156, 0x1, R7 ;  /* 0x000000019c077824 */ /* 0x000fe400078e0207 */
[----:B------:R-:W-:-:S05]  /*21220*/  IMAD.WIDE.U32 R6, R22, UR42, R6 ;  /* 0x0000002a16067c25 */ /* 0x000fca000f8e0006 */
[----:B------:R-:W-:Y:S02]  /*21230*/  IADD3 R7, R159, R7, RZ ;  /* 0x000000079f077210 */ /* 0x000fe40007ffe0ff */
[----:B------:R-:W-:-:S04]  /*21240*/  LEA R10, P0, R6, R12, 0x2 ;  /* 0x0000000c060a7211 */ /* 0x000fc800078010ff */
[----:B------:R-:W-:Y:S02]  /*21250*/  LEA.HI.X R11, R6, R13, R7, 0x2, P0 ;  /* 0x0000000d060b7211 */ /* 0x000fe400000f1407 */
[----:B------:R-:W-:-:S13]  /*21260*/  ISETP.GT.AND P0, PT, R0, 0x1, P3 ;  /* 0x000000010000780c */ /* 0x000fda0001f04270 */
[----:B------:R-:W-:Y:S05]  /*21270*/  @!P0 BRA `(.L_x_31) ;  /* 0x0000000000048947 */ /* 0x000fea0003800000 */
[----:B------:R0:W5:Y:S02]  /*21280*/  LDG.E.LTC128B R23, desc[UR44][R10.64+0x4] ;  /* 0x0000042c0a177981 */ /* 0x000164000c1e1920 */
.L_x_31:
[----:B------:R-:W-:Y:S05]  /*21290*/  BSYNC B1 ;  /* 0x0000000000017941 */ /* 0x000fea0003800000 */
.L_x_30:
[----:B------:R-:W2:Y:S01]  /*212a0*/  LDL.LU R7, [R1+0x4] ;  /* 0x0000040001077983 */ /* 0x000ea20000300800 */
[----:B-----5:R-:W-:Y:S01]  /*212b0*/  LOP3.LUT R6, R23, 0xffffe000, RZ, 0xc0, !PT ;  /* 0xffffe00017067812 */ /* 0x020fe200078ec0ff */
[C---:B------:R-:W-:Y:S01]  /*212c0*/  IMAD.SHL.U32 R154, R14.reuse, 0x8, RZ ;  /* 0x000000080e9a7824 */ /* 0x040fe200078e00ff */
[----:B------:R-:W-:Y:S01]  /*212d0*/  SHF.L.U64.HI R155, R14, 0x3, R15 ;  /* 0x000000030e9b7819 */ /* 0x000fe2000001020f */
[----:B------:R-:W3:Y:S02]  /*212e0*/  LDL.LU R157, [R1+0x8] ;  /* 0x00000800019d7983 */ /* 0x000ee40000300800 */
[----:B------:R-:W-:-:S04]  /*212f0*/  FMUL R6, R6, R16 ;  /* 0x0000001006067220 */ /* 0x000fc80000400000 */
[----:B--2---:R-:W-:-:S05]  /*21300*/  FFMA R6, R7, R2, R6 ;  /* 0x0000000207067223 */ /* 0x004fca0000000006 */
[----:B------:R-:W-:-:S05]  /*21310*/  F2FP.TF32.F32.PACK_B R6, R6 ;  /* 0x00000006ff06723e */ /* 0x000fca00024050ff */
[----:B------:R1:W-:Y:S01]  /*21320*/  @P0 STG.E desc[UR44][R4.64+0x4], R6 ;  /* 0x0000040604000986 */ /* 0x0003e2000c10192c */
[----:B------:R-:W-:-:S04]  /*21330*/  ISETP.GT.AND P0, PT, R158, 0x8, PT ;  /* 0x000000089e00780c */ /* 0x000fc80003f04270 */
[----:B------:R-:W-:Y:S01]  /*21340*/  ISETP.GT.AND P1, PT, R0, RZ, P0 ;  /* 0x000000ff0000720c */ /* 0x000fe20000724270 */
[----:B-1----:R-:W-:-:S05]  /*21350*/  IMAD.WIDE.U32 R6, R3, R14, R154 ;  /* 0x0000000e03067225 */ /* 0x002fca00078e009a */
[----:B------:R-:W-:Y:S02]  /*21360*/  IADD3 R156, R156, R7, RZ ;  /* 0x000000079c9c7210 */ /* 0x000fe40007ffe0ff */
[----:B------:R-:W-:-:S05]  /*21370*/  IADD3 R7, P2, R152, R6, RZ ;  /* 0x0000000698077210 */ /* 0x000fca0007f5e0ff */
[----:B------:R-:W-:Y:S01]  /*21380*/  IMAD.X R9, R156, 0x1, R21, P2 ;  /* 0x000000019c097824 */ /* 0x000fe200010e0615 */
[----:B------:R-:W-:-:S04]  /*21390*/  LEA R8, P2, R7, R12, 0x2 ;  /* 0x0000000c07087211 */ /* 0x000fc800078410ff */
[----:B------:R-:W-:-:S05]  /*213a0*/  LEA.HI.X R9, R7, R13, R9, 0x2, P2 ;  /* 0x0000000d07097211 */ /* 0x000fca00010f1409 */
[----:B------:R1:W2:Y:S01]  /*213b0*/  @P1 LDG.E.LTC128B R23, desc[UR44][R8.64] ;  /* 0x0000002c08171981 */ /* 0x0002a2000c1e1920 */
[----:B------:R-:W-:Y:S01]  /*213c0*/  IADD3 R6, P2, R18, R6, RZ ;  /* 0x0000000612067210 */ /* 0x000fe20007f5e0ff */
[----:B------:R-:W-:Y:S01]  /*213d0*/  IMAD.U32 R160, RZ, RZ, UR9 ;  /* 0x00000009ffa07e24 */ /* 0x000fe2000f8e00ff */
[----:B------:R-:W-:Y:S01]  /*213e0*/  MOV R161, UR8 ;  /* 0x0000000800a17c02 */ /* 0x000fe20008000f00 */
[----:B------:R-:W-:Y:S01]  /*213f0*/  BSSY B1, `(.L_x_32) ;  /* 0x0000013000017945 */ /* 0x000fe20003800000 */
[----:B------:R-:W-:Y:S02]  /*21400*/  IADD3.X R7, R19, R156, RZ, P2, !PT ;  /* 0x0000009c13077210 */ /* 0x000fe400017fe4ff */
[----:B------:R-:W-:Y:S01]  /*21410*/  ISETP.GT.AND P4, PT, R0, 0x1, P0 ;  /* 0x000000010000780c */ /* 0x000fe20000784270 */
[----:B------:R-:W-:Y:S02]  /*21420*/  IMAD.SHL.U32 R161, R161, 0x20, RZ ;  /* 0x00000020a1a17824 */ /* 0x000fe400078e00ff */
[----:B------:R-:W-:-:S04]  /*21430*/  IMAD.WIDE.U32 R6, R22, UR42, R6 ;  /* 0x0000002a16067c25 */ /* 0x000fc8000f8e0006 */
[----:B------:R-:W-:Y:S01]  /*21440*/  IMAD.IADD R7, R159, 0x1, R7 ;  /* 0x000000019f077824 */ /* 0x000fe200078e0207 */
[----:B-1----:R-:W-:-:S04]  /*21450*/  LEA R8, P2, R6, R12, 0x2 ;  /* 0x0000000c06087211 */ /* 0x002fc800078410ff */
[----:B------:R-:W-:Y:S02]  /*21460*/  LEA.HI.X R9, R6, R13, R7, 0x2, P2 ;  /* 0x0000000d06097211 */ /* 0x000fe400010f1407 */
[----:B------:R-:W-:-:S04]  /*21470*/  MOV R6, UR8 ;  /* 0x0000000800067c02 */ /* 0x000fc80008000f00 */
[----:B------:R-:W-:Y:S02]  /*21480*/  SHF.L.U64.HI R160, R6, 0x5, R160 ;  /* 0x0000000506a07819 */ /* 0x000fe400000102a0 */
[----:B------:R-:W-:-:S04]  /*21490*/  IADD3 R6, P2, R161, R4, RZ ;  /* 0x00000004a1067210 */ /* 0x000fc80007f5e0ff */
[----:B------:R-:W-:Y:S02]  /*214a0*/  IADD3.X R7, R160, R5, RZ, P2, !PT ;  /* 0x00000005a0077210 */ /* 0x000fe400017fe4ff */
[----:B--2---:R-:W-:-:S05]  /*214b0*/  LOP3.LUT R156, R23, 0xffffe000, RZ, 0xc0, !PT ;  /* 0xffffe000179c7812 */ /* 0x004fca00078ec0ff */
[----:B------:R-:W-:-:S04]  /*214c0*/  FMUL R156, R156, R16 ;  /* 0x000000109c9c7220 */ /* 0x000fc80000400000 */
[----:B---3--:R-:W-:-:S05]  /*214d0*/  FFMA R156, R157, R2, R156 ;  /* 0x000000029d9c7223 */ /* 0x008fca000000009c */
[----:B------:R-:W-:-:S05]  /*214e0*/  F2FP.TF32.F32.PACK_B R156, R156 ;  /* 0x0000009cff9c723e */ /* 0x000fca00024050ff */
[----:B------:R1:W-:Y:S01]  /*214f0*/  @P1 STG.E desc[UR44][R6.64], R156 ;  /* 0x0000009c06001986 */ /* 0x0003e2000c10192c */
[----:B------:R-:W-:Y:S05]  /*21500*/  @!P4 BRA `(.L_x_33) ;  /* 0x000000000004c947 */ /* 0x000fea0003800000 */
[----:B------:R2:W5:Y:S02]  /*21510*/  LDG.E.LTC128B R23, desc[UR44][R8.64+0x4] ;  /* 0x0000042c08177981 */ /* 0x000564000c1e1920 */
.L_x_33:
[----:B------:R-:W-:Y:S05]  /*21520*/  BSYNC B1 ;  /* 0x0000000000017941 */ /* 0x000fea0003800000 */
.L_x_32:
[----:B------:R-:W3:Y:S01]  /*21530*/  LDL.LU R157, [R1+0xc] ;  /* 0x00000c00019d7983 */ /* 0x000ee20000300800 */
[----:B-1---5:R-:W-:Y:S01]  /*21540*/  LOP3.LUT R156, R23, 0xffffe000, RZ, 0xc0, !PT ;  /* 0xffffe000179c7812 */ /* 0x022fe200078ec0ff */
[----:B------:R-:W-:Y:S01]  /*21550*/  BSSY B1, `(.L_x_34) ;  /* 0x0000009000017945 */ /* 0x000fe20003800000 */
[----:B------:R-:W-:-:S03]  /*21560*/  ISETP.GT.AND P1, PT, R0, 0x8, P3 ;  /* 0x000000080000780c */ /* 0x000fc60001f24270 */
[----:B------:R-:W-:-:S04]  /*21570*/  FMUL R156, R156, R16 ;  /* 0x000000109c9c7220 */ /* 0x000fc80000400000 */
[----:B---3--:R-:W-:-:S05]  /*21580*/  FFMA R156, R157, R2, R156 ;  /* 0x000000029d9c7223 */ /* 0x008fca000000009c */
[----:B------:R-:W-:-:S05]  /*21590*/  F2FP.TF32.F32.PACK_B R156, R156 ;  /* 0x0000009cff9c723e */ /* 0x000fca00024050ff */
[----:B------:R1:W-:Y:S02]  /*215a0*/  @P4 STG.E desc[UR44][R6.64+0x4], R156 ;  /* 0x0000049c06004986 */ /* 0x0003e4000c10192c */
[----:B-1----:R-:W-:Y:S01]  /*215b0*/  IMAD.MOV.U32 R156, RZ, RZ, R23 ;  /* 0x000000ffff9c7224 */ /* 0x002fe200078e0017 */
[----:B------:R-:W-:Y:S06]  /*215c0*/  @!P1 BRA `(.L_x_35) ;  /* 0x0000000000049947 */ /* 0x000fec0003800000 */
[----:B------:R1:W5:Y:S02]  /*215d0*/  LDG.E.LTC128B R156, desc[UR44][R10.64+0x20] ;  /* 0x0000202c0a9c7981 */ /* 0x000364000c1e1920 */
.L_x_35:
[----:B------:R-:W-:Y:S05]  /*215e0*/  BSYNC B1 ;  /* 0x0000000000017941 */ /* 0x000fea0003800000 */
.L_x_34:
[----:B------:R-:W3:Y:S01]  /*215f0*/  LDL.LU R157, [R1+0x10] ;  /* 0x00001000019d7983 */ /* 0x000ee20000300800 */
[----:B-----5:R-:W-:Y:S01]  /*21600*/  LOP3.LUT R23, R156, 0xffffe000, RZ, 0xc0, !PT ;  /* 0xffffe0009c177812 */ /* 0x020fe200078ec0ff */
[----:B------:R-:W-:Y:S01]  /*21610*/  BSSY B1, `(.L_x_36) ;  /* 0x0000008000017945 */ /* 0x000fe20003800000 */
[----:B------:R-:W-:-:S03]  /*21620*/  ISETP.GT.AND P2, PT, R0, 0x9, P3 ;  /* 0x000000090000780c */ /* 0x000fc60001f44270 */
[----:B------:R-:W-:-:S04]  /*21630*/  FMUL R23, R23, R16 ;  /* 0x0000001017177220 */ /* 0x000fc80000400000 */
[----:B---3--:R-:W-:-:S05]  /*21640*/  FFMA R23, R157, R2, R23 ;  /* 0x000000029d177223 */ /* 0x008fca0000000017 */
[----:B------:R-:W-:-:S05]  /*21650*/  F2FP.TF32.F32.PACK_B R23, R23 ;  /* 0x00000017ff17723e */ /* 0x000fca00024050ff */
[----:B------:R3:W-:Y:S01]  /*21660*/  @P1 STG.E desc[UR44][R4.64+0x20], R23 ;  /* 0x0000201704001986 */ /* 0x0007e2000c10192c */
[----:B------:R-:W-:Y:S05]  /*21670*/  @!P2 BRA `(.L_x_37) ;  /* 0x000000000004a947 */ /* 0x000fea0003800000 */
[----:B------:R4:W5:Y:S02]  /*21680*/  LDG.E.LTC128B R156, desc[UR44][R10.64+0x24] ;  /* 0x0000242c0a9c7981 */ /* 0x000964000c1e1920 */
.L_x_37:
[----:B------:R-:W-:Y:S05]  /*21690*/  BSYNC B1 ;  /* 0x0000000000017941 */ /* 0x000fea0003800000 */
.L_x_36:
[----:B------:R-:W2:Y:S01]  /*216a0*/  LDL.LU R157, [R1+0x14] ;  /* 0x00001400019d7983 */ /* 0x000ea20000300800 */
[----:B---3-5:R-:W-:Y:S01]  /*216b0*/  LOP3.LUT R23, R156, 0xffffe000, RZ, 0xc0, !PT ;  /* 0xffffe0009c177812 */ /* 0x028fe200078ec0ff */
[----:B------:R-:W-:Y:S01]  /*216c0*/  BSSY B1, `(.L_x_38) ;  /* 0x0000008000017945 */ /* 0x000fe20003800000 */
[----:B------:R-:W-:-:S03]  /*216d0*/  ISETP.GT.AND P1, PT, R0, 0x8, P0 ;  /* 0x000000080000780c */ /* 0x000fc60000724270 */
[----:B------:R-:W-:-:S04]  /*216e0*/  FMUL R23, R23, R16 ;  /* 0x0000001017177220 */ /* 0x000fc80000400000 */
[----:B--2---:R-:W-:-:S05]  /*216f0*/  FFMA R23, R157, R2, R23 ;  /* 0x000000029d177223 */ /* 0x004fca0000000017 */
[----:B------:R-:W-:-:S05]  /*21700*/  F2FP.TF32.F32.PACK_B R23, R23 ;  /* 0x00000017ff17723e */ /* 0x000fca00024050ff */
[----:B------:R2:W-:Y:S01]  /*21710*/  @P2 STG.E desc[UR44][R4.64+0x24], R23 ;  /* 0x0000241704002986 */ /* 0x0005e2000c10192c */
[----:B------:R-:W-:Y:S05]  /*21720*/  @!P1 BRA `(.L_x_39) ;  /* 0x0000000000049947 */ /* 0x000fea0003800000 */
[----:B------:R3:W5:Y:S02]  /*21730*/  LDG.E.LTC128B R156, desc[UR44][R8.64+0x20] ;  /* 0x0000202c089c7981 */ /* 0x000764000c1e1920 */
.L_x_39:
[----:B------:R-:W-:Y:S05]  /*21740*/  BSYNC B1 ;  /* 0x0000000000017941 */ /* 0x000fea0003800000 */
.L_x_38:
[----:B------:R-:W4:Y:S01]  /*21750*/  LDL.LU R157, [R1+0x18] ;  /* 0x00001800019d7983 */ /* 0x000f220000300800 */
[----:B--2--5:R-:W-:Y:S01]  /*21760*/  LOP3.LUT R23, R156, 0xffffe000, RZ, 0xc0, !PT ;  /* 0xffffe0009c177812 */ /* 0x024fe200078ec0ff */
[----:B------:R-:W-:Y:S01]  /*21770*/  BSSY B1, `(.L_x_40) ;  /* 0x0000008000017945 */ /* 0x000fe20003800000 */
[----:B------:R-:W-:-:S03]  /*21780*/  ISETP.GT.AND P2, PT, R0, 0x9, P0 ;  /* 0x000000090000780c */ /* 0x000fc60000744270 */
[----:B------:R-:W-:-:S04]  /*21790*/  FMUL R23, R23, R16 ;  /* 0x0000001017177220 */ /* 0x000fc80000400000 */
[----:B----4-:R-:W-:-:S05]  /*217a0*/  FFMA R23, R157, R2, R23 ;  /* 0x000000029d177223 */ /* 0x010fca0000000017 */
[----:B------:R-:W-:-:S05]  /*217b0*/  F2FP.TF32.F32.PACK_B R23, R23 ;  /* 0x00000017ff17723e */ /* 0x000fca00024050ff */
[----:B------:R2:W-:Y:S01]  /*217c0*/  @P1 STG.E desc[UR44][R6.64+0x20], R23 ;  /* 0x0000201706001986 */ /* 0x0005e2000c10192c */
[----:B------:R-:W-:Y:S05]  /*217d0*/  @!P2 BRA `(.L_x_41) ;  /* 0x000000000004a947 */ /* 0x000fea0003800000 */
[----:B------:R4:W5:Y:S02]  /*217e0*/  LDG.E.LTC128B R156, desc[UR44][R8.64+0x24] ;  /* 0x0000242c089c7981 */ /* 0x000964000c1e1920 */
.L_x_41:
[----:B------:R-:W-:Y:S05]  /*217f0*/  BSYNC B1 ;  /* 0x0000000000017941 */ /* 0x000fea0003800000 */
.L_x_40:
[----:B------:R-:W3:Y:S01]  /*21800*/  LDL.LU R157, [R1+0x1c] ;  /* 0x00001c00019d7983 */ /* 0x000ee20000300800 */
[----:B--2--5:R-:W-:Y:S01]  /*21810*/  LOP3.LUT R23, R156, 0xffffe000, RZ, 0xc0, !PT ;  /* 0xffffe0009c177812 */ /* 0x024fe200078ec0ff */
        /* <DEDUP_REMOVED lines=8> */
.L_x_43:
[----:B------:R-:W-:Y:S05]  /*218a0*/  BSYNC B1 ;  /* 0x0000000000017941 */ /* 0x000fea0003800000 */
.L_x_42:
        /* <DEDUP_REMOVED lines=10> */
.L_x_45:
[----:B------:R-:W-:Y:S05]  /*21950*/  BSYNC B1 ;  /* 0x0000000000017941 */ /* 0x000fea0003800000 */
.L_x_44:
        /* <DEDUP_REMOVED lines=10> */
.L_x_47:
[----:B------:R-:W-:Y:S05]  /*21a00*/  BSYNC B1 ;  /* 0x0000000000017941 */ /* 0x000fea0003800000 */
.L_x_46:
        /* <DEDUP_REMOVED lines=10> */
.L_x_49:
[----:B------:R-:W-:Y:S05]  /*21ab0*/  BSYNC B1 ;  /* 0x0000000000017941 */ /* 0x000fea0003800000 */
.L_x_48:
        /* <DEDUP_REMOVED lines=10> */
.L_x_51:
[----:B------:R-:W-:Y:S05]  /*21b60*/  BSYNC B1 ;  /* 0x0000000000017941 */ /* 0x000fea0003800000 */
.L_x_50:
        /* <DEDUP_REMOVED lines=10> */
.L_x_53:
[----:B------:R-:W-:Y:S05]  /*21c10*/  BSYNC B1 ;  /* 0x0000000000017941 */ /* 0x000fea0003800000 */
.L_x_52:
        /* <DEDUP_REMOVED lines=10> */
.L_x_55:
[----:B------:R-:W-:Y:S05]  /*21cc0*/  BSYNC B1 ;  /* 0x0000000000017941 */ /* 0x000fea0003800000 */
.L_x_54:
        /* <DEDUP_REMOVED lines=10> */
.L_x_57:
[----:B------:R-:W-:Y:S05]  /*21d70*/  BSYNC B1 ;  /* 0x0000000000017941 */ /* 0x000fea0003800000 */
.L_x_56:
        /* <DEDUP_REMOVED lines=10> */
.L_x_59:
[----:B------:R-:W-:Y:S05]  /*21e20*/  BSYNC B1 ;  /* 0x0000000000017941 */ /* 0x000fea0003800000 */
.L_x_58:
        /* <DEDUP_REMOVED lines=10> */
.L_x_61:
[----:B------:R-:W-:Y:S05]  /*21ed0*/  BSYNC B1 ;  /* 0x0000000000017941 */ /* 0x000fea0003800000 */
.L_x_60:
        /* <DEDUP_REMOVED lines=10> */
.L_x_63:
[----:B------:R-:W-:Y:S05]  /*21f80*/  BSYNC B1 ;  /* 0x0000000000017941 */ /* 0x000fea0003800000 */
.L_x_62:
        /* <DEDUP_REMOVED lines=10> */
.L_x_65:
[----:B------:R-:W-:Y:S05]  /*22030*/  BSYNC B1 ;  /* 0x0000000000017941 */ /* 0x000fea0003800000 */
.L_x_64:
        /* <DEDUP_REMOVED lines=10> */
.L_x_67:
[----:B------:R-:W-:Y:S05]  /*220e0*/  BSYNC B1 ;  /* 0x0000000000017941 */ /* 0x000fea0003800000 */
.L_x_66:
        /* <DEDUP_REMOVED lines=10> */
.L_x_69:
[----:B------:R-:W-:Y:S05]  /*22190*/  BSYNC B1 ;  /* 0x0000000000017941 */ /* 0x000fea0003800000 */
.L_x_68:
        /* <DEDUP_REMOVED lines=10> */
.L_x_71:
[----:B------:R-:W-:Y:S05]  /*22240*/  BSYNC B1 ;  /* 0x0000000000017941 */ /* 0x000fea0003800000 */
.L_x_70:
        /* <DEDUP_REMOVED lines=10> */
.L_x_73:
[----:B------:R-:W-:Y:S05]  /*222f0*/  BSYNC B1 ;  /* 0x0000000000017941 */ /* 0x000fea0003800000 */
.L_x_72:
        /* <DEDUP_REMOVED lines=10> */
.L_x_75:
[----:B------:R-:W-:Y:S05]  /*223a0*/  BSYNC B1 ;  /* 0x0000000000017941 */ /* 0x000fea0003800000 */
.L_x_74:
        /* <DEDUP_REMOVED lines=10> */
.L_x_77:
[----:B------:R-:W-:Y:S05]  /*22450*/  BSYNC B1 ;  /* 0x0000000000017941 */ /* 0x000fea0003800000 */
.L_x_76:
        /* <DEDUP_REMOVED lines=10> */
.L_x_79:
[----:B------:R-:W-:Y:S05]  /*22500*/  BSYNC B1 ;  /* 0x0000000000017941 */ /* 0x000fea0003800000 */
.L_x_78:
        /* <DEDUP_REMOVED lines=10> */
.L_x_81:
[----:B------:R-:W-:Y:S05]  /*225b0*/  BSYNC B1 ;  /* 0x0000000000017941 */ /* 0x000fea0003800000 */
.L_x_80:
        /* <DEDUP_REMOVED lines=10> */
.L_x_83:
[----:B------:R-:W-:Y:S05]  /*22660*/  BSYNC B1 ;  /* 0x0000000000017941 */ /* 0x000fea0003800000 */
.L_x_82:
        /* <DEDUP_REMOVED lines=10> */
.L_x_85:
[----:B------:R-:W-:Y:S05]  /*22710*/  BSYNC B1 ;  /* 0x0000000000017941 */ /* 0x000fea0003800000 */
.L_x_84:
        /* <DEDUP_REMOVED lines=10> */
.L_x_87:
[----:B------:R-:W-:Y:S05]  /*227c0*/  BSYNC B1 ;  /* 0x0000000000017941 */ /* 0x000fea0003800000 */
.L_x_86:
        /* <DEDUP_REMOVED lines=10> */
.L_x_89:
[----:B------:R-:W-:Y:S05]  /*22870*/  BSYNC B1 ;  /* 0x0000000000017941 */ /* 0x000fea0003800000 */
.L_x_88:
        /* <DEDUP_REMOVED lines=10> */
.L_x_91:
[----:B------:R-:W-:Y:S05]  /*22920*/  BSYNC B1 ;  /* 0x0000000000017941 */ /* 0x000fea0003800000 */
.L_x_90:
        /* <DEDUP_REMOVED lines=10> */
.L_x_93:
[----:B------:R-:W-:Y:S05]  /*229d0*/  BSYNC B1 ;  /* 0x0000000000017941 */ /* 0x000fea0003800000 */
.L_x_92:
        /* <DEDUP_REMOVED lines=10> */
.L_x_95:
[----:B------:R-:W-:Y:S05]  /*22a80*/  BSYNC B1 ;  /* 0x0000000000017941 */ /* 0x000fea0003800000 */
.L_x_94:
        /* <DEDUP_REMOVED lines=10> */
.L_x_97:
[----:B------:R-:W-:Y:S05]  /*22b30*/  BSYNC B1 ;  /* 0x0000000000017941 */ /* 0x000fea0003800000 */
.L_x_96:
        /* <DEDUP_REMOVED lines=10> */
.L_x_99:
[----:B------:R-:W-:Y:S05]  /*22be0*/  BSYNC B1 ;  /* 0x0000000000017941 */ /* 0x000fea0003800000 */
.L_x_98:
        /* <DEDUP_REMOVED lines=10> */
.L_x_101:
[----:B------:R-:W-:Y:S05]  /*22c90*/  BSYNC B1 ;  /* 0x0000000000017941 */ /* 0x000fea0003800000 */
.L_x_100:
        /* <DEDUP_REMOVED lines=10> */
.L_x_103:
[----:B------:R-:W-:Y:S05]  /*22d40*/  BSYNC B1 ;  /* 0x0000000000017941 */ /* 0x000fea0003800000 */
.L_x_102:
        /* <DEDUP_REMOVED lines=10> */
.L_x_105:
[----:B------:R-:W-:Y:S05]  /*22df0*/  BSYNC B1 ;  /* 0x0000000000017941 */ /* 0x000fea0003800000 */
.L_x_104:
        /* <DEDUP_REMOVED lines=10> */
.L_x_107:
[----:B------:R-:W-:Y:S05]  /*22ea0*/  BSYNC B1 ;  /* 0x0000000000017941 */ /* 0x000fea0003800000 */
.L_x_106:
        /* <DEDUP_REMOVED lines=10> */
.L_x_109:
[----:B------:R-:W-:Y:S05]  /*22f50*/  BSYNC B1 ;  /* 0x0000000000017941 */ /* 0x000fea0003800000 */
.L_x_108:
        /* <DEDUP_REMOVED lines=10> */
.L_x_111:
[----:B------:R-:W-:Y:S05]  /*23000*/  BSYNC B1 ;  /* 0x0000000000017941 */ /* 0x000fea0003800000 */
.L_x_110:
        /* <DEDUP_REMOVED lines=10> */
.L_x_113:
[----:B------:R-:W-:Y:S05]  /*230b0*/  BSYNC B1 ;  /* 0x0000000000017941 */ /* 0x000fea0003800000 */
.L_x_112:
        /* <DEDUP_REMOVED lines=10> */
.L_x_115:
[----:B------:R-:W-:Y:S05]  /*23160*/  BSYNC B1 ;  /* 0x0000000000017941 */ /* 0x000fea0003800000 */
.L_x_114:
        /* <DEDUP_REMOVED lines=10> */
.L_x_117:
[----:B------:R-:W-:Y:S05]  /*23210*/  BSYNC B1 ;  /* 0x0000000000017941 */ /* 0x000fea0003800000 */
.L_x_116:
        /* <DEDUP_REMOVED lines=10> */
.L_x_119:
[----:B------:R-:W-:Y:S05]  /*232c0*/  BSYNC B1 ;  /* 0x0000000000017941 */ /* 0x000fea0003800000 */
.L_x_118:
        /* <DEDUP_REMOVED lines=10> */
.L_x_121:
[----:B------:R-:W-:Y:S05]  /*23370*/  BSYNC B1 ;  /* 0x0000000000017941 */ /* 0x000fea0003800000 */
.L_x_120:
[----:B--2---:R-:W2:Y:S01]  /*23380*/  LDL.LU R23, [R1+0xbc] ;  /* 0x0000bc0001177983 */ /* 0x004ea20000300800 */
[----:B-----5:R-:W-:Y:S01]  /*23390*/  LOP3.LUT R157, R156, 0xffffe000, RZ, 0xc0, !PT ;  /* 0xffffe0009c9d7812 */ /* 0x020fe200078ec0ff */
[----:B------:R-:W-:Y:S01]  /*233a0*/  BSSY B1, `(.L_x_122) ;  /* 0x0000009000017945 */ /* 0x000fe20003800000 */
[----:B------:R-:W-:-:S03]  /*233b0*/  ISETP.GT.AND P1, PT, R0, 0x60, P3 ;  /* 0x000000600000780c */ /* 0x000fc60001f24270 */
[----:B------:R-:W-:-:S04]  /*233c0*/  FMUL R157, R157, R16 ;  /* 0x000000109d9d7220 */ /* 0x000fc80000400000 */
[----:B--2---:R-:W-:Y:S01]  /*233d0*/  FFMA R157, R23, R2, R157 ;  /* 0x00000002179d7223 */ /* 0x004fe2000000009d */
[----:B------:R-:W-:-:S04]  /*233e0*/  MOV R23, R156 ;  /* 0x0000009c00177202 */ /* 0x000fc80000000f00 */
[----:B------:R-:W-:-:S05]  /*233f0*/  F2FP.TF32.F32.PACK_B R157, R157 ;  /* 0x0000009dff9d723e */ /* 0x000fca00024050ff */
[----:B------:R2:W-:Y:S01]  /*23400*/  @P2 STG.E desc[UR44][R6.64+0x164], R157 ;  /* 0x0001649d06002986 */ /* 0x0005e2000c10192c */
[----:B------:R-:W-:Y:S05]  /*23410*/  @!P1 BRA `(.L_x_123) ;  /* 0x0000000000049947 */ /* 0x000fea0003800000 */
[----:B------:R0:W5:Y:S02]  /*23420*/  LDG.E.LTC128B R23, desc[UR44][R10.64+0x180] ;  /* 0x0001802c0a177981 */ /* 0x000164000c1e1920 */
.L_x_123:
[----:B------:R-:W-:Y:S05]  /*23430*/  BSYNC B1 ;  /* 0x0000000000017941 */ /* 0x000fea0003800000 */
.L_x_122:
[----:B--2---:R-:W2:Y:S01]  /*23440*/  LDL.LU R157, [R1+0xc0] ;  /* 0x0000c000019d7983 */ /* 0x004ea20000300800 */
[----:B-----5:R-:W-:Y:S01]  /*23450*/  LOP3.LUT R156, R23, 0xffffe000, RZ, 0xc0, !PT ;  /* 0xffffe000179c7812 */ /* 0x020fe200078ec0ff */
        /* <DEDUP_REMOVED lines=8> */
.L_x_125:
[----:B------:R-:W-:Y:S05]  /*234e0*/  BSYNC B1 ;  /* 0x0000000000017941 */ /* 0x000fea0003800000 */
.L_x_124:
        /* <DEDUP_REMOVED lines=10> */
.L_x_127:
[----:B------:R-:W-:Y:S05]  /*23590*/  BSYNC B1 ;  /* 0x0000000000017941 */ /* 0x000fea0003800000 */
.L_x_126:
        /* <DEDUP_REMOVED lines=10> */
.L_x_129:
[----:B------:R-:W-:Y:S05]  /*23640*/  BSYNC B1 ;  /* 0x0000000000017941 */ /* 0x000fea0003800000 */
.L_x_128:
        /* <DEDUP_REMOVED lines=10> */
.L_x_131:
[----:B------:R-:W-:Y:S05]  /*236f0*/  BSYNC B1 ;  /* 0x0000000000017941 */ /* 0x000fea0003800000 */
.L_x_130:
        /* <DEDUP_REMOVED lines=10> */
.L_x_133:
[----:B------:R-:W-:Y:S05]  /*237a0*/  BSYNC B1 ;  /* 0x0000000000017941 */ /* 0x000fea0003800000 */
.L_x_132:
        /* <DEDUP_REMOVED lines=10> */
.L_x_135:
[----:B------:R-:W-:Y:S05]  /*23850*/  BSYNC B1 ;  /* 0x0000000000017941 */ /* 0x000fea0003800000 */
.L_x_134:
        /* <DEDUP_REMOVED lines=10> */
.L_x_137:
[----:B------:R-:W-:Y:S05]  /*23900*/  BSYNC B1 ;  /* 0x0000000000017941 */ /* 0x000fea0003800000 */
.L_x_136:
        /* <DEDUP_REMOVED lines=10> */
.L_x_139:
[----:B------:R-:W-:Y:S05]  /*239b0*/  BSYNC B1 ;  /* 0x0000000000017941 */ /* 0x000fea0003800000 */
.L_x_138:
        /* <DEDUP_REMOVED lines=10> */
.L_x_141:
[----:B------:R-:W-:Y:S05]  /*23a60*/  BSYNC B1 ;  /* 0x0000000000017941 */ /* 0x000fea0003800000 */
.L_x_140:
        /* <DEDUP_REMOVED lines=10> */
.L_x_143:
[----:B------:R-:W-:Y:S05]  /*23b10*/  BSYNC B1 ;  /* 0x0000000000017941 */ /* 0x000fea0003800000 */
.L_x_142:
        /* <DEDUP_REMOVED lines=10> */
.L_x_145:
[----:B------:R-:W-:Y:S05]  /*23bc0*/  BSYNC B1 ;  /* 0x0000000000017941 */ /* 0x000fea0003800000 */
.L_x_144:
        /* <DEDUP_REMOVED lines=10> */
.L_x_147:
[----:B------:R-:W-:Y:S05]  /*23c70*/  BSYNC B1 ;  /* 0x0000000000017941 */ /* 0x000fea0003800000 */
.L_x_146:
        /* <DEDUP_REMOVED lines=10> */
.L_x_149:
[----:B------:R-:W-:Y:S05]  /*23d20*/  BSYNC B1 ;  /* 0x0000000000017941 */ /* 0x000fea0003800000 */
.L_x_148:
        /* <DEDUP_REMOVED lines=10> */
.L_x_151:
[----:B------:R-:W-:Y:S05]  /*23dd0*/  BSYNC B1 ;  /* 0x0000000000017941 */ /* 0x000fea0003800000 */
.L_x_150:
        /* <DEDUP_REMOVED lines=10> */
.L_x_153:
[----:B------:R-:W-:Y:S05]  /*23e80*/  BSYNC B1 ;  /* 0x0000000000017941 */ /* 0x000fea0003800000 */
.L_x_152:
        /* <DEDUP_REMOVED lines=10> */
.L_x_155:
[----:B------:R-:W-:Y:S05]  /*23f30*/  BSYNC B1 ;  /* 0x0000000000017941 */ /* 0x000fea0003800000 */
.L_x_154:
        /* <DEDUP_REMOVED lines=10> */
.L_x_157:
[----:B------:R-:W-:Y:S05]  /*23fe0*/  BSYNC B1 ;  /* 0x0000000000017941 */ /* 0x000fea0003800000 */
.L_x_156:
        /* <DEDUP_REMOVED lines=10> */
.L_x_159:
[----:B------:R-:W-:Y:S05]  /*24090*/  BSYNC B1 ;  /* 0x0000000000017941 */ /* 0x000fea0003800000 */
.L_x_158:
        /* <DEDUP_REMOVED lines=10> */
.L_x_161:
[----:B------:R-:W-:Y:S05]  /*24140*/  BSYNC B1 ;  /* 0x0000000000017941 */ /* 0x000fea0003800000 */
.L_x_160:
        /* <DEDUP_REMOVED lines=10> */
.L_x_163:
[----:B------:R-:W-:Y:S05]  /*241f0*/  BSYNC B1 ;  /* 0x0000000000017941 */ /* 0x000fea0003800000 */
.L_x_162:
        /* <DEDUP_REMOVED lines=10> */
.L_x_165:
[----:B------:R-:W-:Y:S05]  /*242a0*/  BSYNC B1 ;  /* 0x0000000000017941 */ /* 0x000fea0003800000 */
.L_x_164:
        /* <DEDUP_REMOVED lines=10> */
.L_x_167:
[----:B------:R-:W-:Y:S05]  /*24350*/  BSYNC B1 ;  /* 0x0000000000017941 */ /* 0x000fea0003800000 */
.L_x_166:
        /* <DEDUP_REMOVED lines=10> */
.L_x_169:
[----:B------:R-:W-:Y:S05]  /*24400*/  BSYNC B1 ;  /* 0x0000000000017941 */ /* 0x000fea0003800000 */
.L_x_168:
        /* <DEDUP_REMOVED lines=10> */
.L_x_171:
[----:B------:R-:W-:Y:S05]  /*244b0*/  BSYNC B1 ;  /* 0x0000000000017941 */ /* 0x000fea0003800000 */
.L_x_170:
        /* <DEDUP_REMOVED lines=10> */
.L_x_173:
[----:B------:R-:W-:Y:S05]  /*24560*/  BSYNC B1 ;  /* 0x0000000000017941 */ /* 0x000fea0003800000 */
.L_x_172:
        /* <DEDUP_REMOVED lines=10> */
.L_x_175:
[----:B------:R-:W-:Y:S05]  /*24610*/  BSYNC B1 ;  /* 0x0000000000017941 */ /* 0x000fea0003800000 */
.L_x_174:
        /* <DEDUP_REMOVED lines=10> */
.L_x_177:
[----:B------:R-:W-:Y:S05]  /*246c0*/  BSYNC B1 ;  /* 0x0000000000017941 */ /* 0x000fea0003800000 */
.L_x_176:
        /* <DEDUP_REMOVED lines=10> */
.L_x_179:
[----:B------:R-:W-:Y:S05]  /*24770*/  BSYNC B1 ;  /* 0x0000000000017941 */ /* 0x000fea0003800000 */
.L_x_178:
        /* <DEDUP_REMOVED lines=10> */
.L_x_181:
[----:B------:R-:W-:Y:S05]  /*24820*/  BSYNC B1 ;  /* 0x0000000000017941 */ /* 0x000fea0003800000 */
.L_x_180:
        /* <DEDUP_REMOVED lines=10> */
.L_x_183:
[----:B------:R-:W-:Y:S05]  /*248d0*/  BSYNC B1 ;  /* 0x0000000000017941 */ /* 0x000fea0003800000 */
.L_x_182:
        /* <DEDUP_REMOVED lines=10> */
.L_x_185:
[----:B------:R-:W-:Y:S05]  /*24980*/  BSYNC B1 ;  /* 0x0000000000017941 */ /* 0x000fea0003800000 */
.L_x_184:
        /* <DEDUP_REMOVED lines=10> */
.L_x_187:
[----:B------:R-:W-:Y:S05]  /*24a30*/  BSYNC B1 ;  /* 0x0000000000017941 */ /* 0x000fea0003800000 */
.L_x_186:
        /* <DEDUP_REMOVED lines=10> */
.L_x_189:
[----:B------:R-:W-:Y:S05]  /*24ae0*/  BSYNC B1 ;  /* 0x0000000000017941 */ /* 0x000fea0003800000 */
.L_x_188:
        /* <DEDUP_REMOVED lines=10> */
.L_x_191:
[----:B------:R-:W-:Y:S05]  /*24b90*/  BSYNC B1 ;  /* 0x0000000000017941 */ /* 0x000fea0003800000 */
.L_x_190:
        /* <DEDUP_REMOVED lines=10> */
.L_x_193:
[----:B------:R-:W-:Y:S05]  /*24c40*/  BSYNC B1 ;  /* 0x0000000000017941 */ /* 0x000fea0003800000 */
.L_x_192:
        /* <DEDUP_REMOVED lines=10> */
.L_x_195:
[----:B------:R-:W-:Y:S05]  /*24cf0*/  BSYNC B1 ;  /* 0x0000000000017941 */ /* 0x000fea0003800000 */
.L_x_194:
        /* <DEDUP_REMOVED lines=10> */
.L_x_197:
[----:B------:R-:W-:Y:S05]  /*24da0*/  BSYNC B1 ;  /* 0x0000000000017941 */ /* 0x000fea0003800000 */
.L_x_196:
        /* <DEDUP_REMOVED lines=10> */
.L_x_199:
[----:B------:R-:W-:Y:S05]  /*24e50*/  BSYNC B1 ;  /* 0x0000000000017941 */ /* 0x000fea0003800000 */
.L_x_198:
        /* <DEDUP_REMOVED lines=10> */
.L_x_201:
[----:B------:R-:W-:Y:S05]  /*24f00*/  BSYNC B1 ;  /* 0x0000000000017941 */ /* 0x000fea0003800000 */
.L_x_200:
        /* <DEDUP_REMOVED lines=10> */
.L_x_203:
[----:B------:R-:W-:Y:S05]  /*24fb0*/  BSYNC B1 ;  /* 0x0000000000017941 */ /* 0x000fea0003800000 */
.L_x_202:
        /* <DEDUP_REMOVED lines=10> */
.L_x_205:
[----:B------:R-:W-:Y:S05]  /*25060*/  BSYNC B1 ;  /* 0x0000000000017941 */ /* 0x000fea0003800000 */
.L_x_204:
        /* <DEDUP_REMOVED lines=10> */
.L_x_207:
[----:B------:R-:W-:Y:S05]  /*25110*/  BSYNC B1 ;  /* 0x0000000000017941 */ /* 0x000fea0003800000 */
.L_x_206:
        /* <DEDUP_REMOVED lines=10> */
.L_x_209:
[----:B------:R-:W-:Y:S05]  /*251c0*/  BSYNC B1 ;  /* 0x0000000000017941 */ /* 0x000fea0003800000 */
.L_x_208:
        /* <DEDUP_REMOVED lines=10> */
.L_x_211:
[----:B------:R-:W-:Y:S05]  /*25270*/  BSYNC B1 ;  /* 0x0000000000017941 */ /* 0x000fea0003800000 */
.L_x_210:
        /* <DEDUP_REMOVED lines=10> */
.L_x_213:
[----:B------:R-:W-:Y:S05]  /*25320*/  BSYNC B1 ;  /* 0x0000000000017941 */ /* 0x000fea0003800000 */
.L_x_212:
        /* <DEDUP_REMOVED lines=10> */
.L_x_215:
[----:B------:R-:W-:Y:S05]  /*253d0*/  BSYNC B1 ;  /* 0x0000000000017941 */ /* 0x000fea0003800000 */
.L_x_214:
        /* <DEDUP_REMOVED lines=10> */
.L_x_217:
[----:B------:R-:W-:Y:S05]  /*25480*/  BSYNC B1 ;  /* 0x0000000000017941 */ /* 0x000fea0003800000 */
.L_x_216:
        /* <DEDUP_REMOVED lines=10> */
.L_x_219:
[----:B------:R-:W-:Y:S05]  /*25530*/  BSYNC B1 ;  /* 0x0000000000017941 */ /* 0x000fea0003800000 */
.L_x_218:
        /* <DEDUP_REMOVED lines=10> */
.L_x_221:
[----:B------:R-:W-:Y:S05]  /*255e0*/  BSYNC B1 ;  /* 0x0000000000017941 */ /* 0x000fea0003800000 */
.L_x_220:
        /* <DEDUP_REMOVED lines=10> */
.L_x_223:
[----:B------:R-:W-:Y:S05]  /*25690*/  BSYNC B1 ;  /* 0x0000000000017941 */ /* 0x000fea0003800000 */
.L_x_222:
        /* <DEDUP_REMOVED lines=10> */
.L_x_225:
[----:B------:R-:W-:Y:S05]  /*25740*/  BSYNC B1 ;  /* 0x0000000000017941 */ /* 0x000fea0003800000 */
.L_x_224:
        /* <DEDUP_REMOVED lines=10> */
.L_x_227:
[----:B------:R-:W-:Y:S05]  /*257f0*/  BSYNC B1 ;  /* 0x0000000000017941 */ /* 0x000fea0003800000 */
.L_x_226:
        /* <DEDUP_REMOVED lines=10> */
.L_x_229:
[----:B------:R-:W-:Y:S05]  /*258a0*/  BSYNC B1 ;  /* 0x0000000000017941 */ /* 0x000fea0003800000 */
.L_x_228:
        /* <DEDUP_REMOVED lines=10> */
.L_x_231:
[----:B------:R-:W-:Y:S05]  /*25950*/  BSYNC B1 ;  /* 0x0000000000017941 */ /* 0x000fea0003800000 */
.L_x_230:
        /* <DEDUP_REMOVED lines=10> */
.L_x_233:
[----:B------:R-:W-:Y:S05]  /*25a00*/  BSYNC B1 ;  /* 0x0000000000017941 */ /* 0x000fea0003800000 */
.L_x_232:
        /* <DEDUP_REMOVED lines=10> */
.L_x_235:
[----:B------:R-:W-:Y:S05]  /*25ab0*/  BSYNC B1 ;  /* 0x0000000000017941 */ /* 0x000fea0003800000 */
.L_x_234:
        /* <DEDUP_REMOVED lines=10> */
.L_x_237:
[----:B------:R-:W-:Y:S05]  /*25b60*/  BSYNC B1 ;  /* 0x0000000000017941 */ /* 0x000fea0003800000 */
.L_x_236:
        /* <DEDUP_REMOVED lines=10> */
.L_x_239:
[----:B------:R-:W-:Y:S05]  /*25c10*/  BSYNC B1 ;  /* 0x0000000000017941 */ /* 0x000fea0003800000 */
.L_x_238:
        /* <DEDUP_REMOVED lines=10> */
.L_x_241:
[----:B------:R-:W-:Y:S05]  /*25cc0*/  BSYNC B1 ;  /* 0x0000000000017941 */ /* 0x000fea0003800000 */
.L_x_240:
        /* <DEDUP_REMOVED lines=10> */
.L_x_243:
[----:B------:R-:W-:Y:S05]  /*25d70*/  BSYNC B1 ;  /* 0x0000000000017941 */ /* 0x000fea0003800000 */
.L_x_242:
        /* <DEDUP_REMOVED lines=10> */
.L_x_245:
[----:B------:R-:W-:Y:S05]  /*25e20*/  BSYNC B1 ;  /* 0x0000000000017941 */ /* 0x000fea0003800000 */
.L_x_244:
        /* <DEDUP_REMOVED lines=10> */
.L_x_247:
[----:B------:R-:W-:Y:S05]  /*25ed0*/  BSYNC B1 ;  /* 0x0000000000017941 */ /* 0x000fea0003800000 */
.L_x_246:
        /* <DEDUP_REMOVED lines=10> */
.L_x_249:
[----:B------:R-:W-:Y:S05]  /*25f80*/  BSYNC B1 ;  /* 0x0000000000017941 */ /* 0x000fea0003800000 */
.L_x_248:
        /* <DEDUP_REMOVED lines=10> */
.L_x_251:
[----:B------:R-:W-:Y:S05]  /*26030*/  BSYNC B1 ;  /* 0x0000000000017941 */ /* 0x000fea0003800000 */
.L_x_250:
        /* <DEDUP_REMOVED lines=10> */
.L_x_253:
[----:B------:R-:W-:Y:S05]  /*260e0*/  BSYNC B1 ;  /* 0x0000000000017941 */ /* 0x000fea0003800000 */
.L_x_252:
        /* <DEDUP_REMOVED lines=10> */
.L_x_255:
[----:B------:R-:W-:Y:S05]  /*26190*/  BSYNC B1 ;  /* 0x0000000000017941 */ /* 0x000fea0003800000 */
.L_x_254:
        /* <DEDUP_REMOVED lines=10> */
.L_x_257:
[----:B------:R-:W-:Y:S05]  /*26240*/  BSYNC B1 ;  /* 0x0000000000017941 */ /* 0x000fea0003800000 */
.L_x_256:
        /* <DEDUP_REMOVED lines=10> */
.L_x_259:
[----:B------:R-:W-:Y:S05]  /*262f0*/  BSYNC B1 ;  /* 0x0000000000017941 */ /* 0x000fea0003800000 */
.L_x_258:
        /* <DEDUP_REMOVED lines=10> */
.L_x_261:
[----:B------:R-:W-:Y:S05]  /*263a0*/  BSYNC B1 ;  /* 0x0000000000017941 */ /* 0x000fea0003800000 */
.L_x_260:
        /* <DEDUP_REMOVED lines=10> */
.L_x_263:
[----:B------:R-:W-:Y:S05]  /*26450*/  BSYNC B1 ;  /* 0x0000000000017941 */ /* 0x000fea0003800000 */
.L_x_262:
        /* <DEDUP_REMOVED lines=10> */
.L_x_265:
[----:B------:R-:W-:Y:S05]  /*26500*/  BSYNC B1 ;  /* 0x0000000000017941 */ /* 0x000fea0003800000 */
.L_x_264:
        /* <DEDUP_REMOVED lines=10> */
.L_x_267:
[----:B------:R-:W-:Y:S05]  /*265b0*/  BSYNC B1 ;  /* 0x0000000000017941 */ /* 0x000fea0003800000 */
.L_x_266:
        /* <DEDUP_REMOVED lines=10> */
.L_x_269:
[----:B------:R-:W-:Y:S05]  /*26660*/  BSYNC B1 ;  /* 0x0000000000017941 */ /* 0x000fea0003800000 */
.L_x_268:
        /* <DEDUP_REMOVED lines=10> */
.L_x_271:
[----:B------:R-:W-:Y:S05]  /*26710*/  BSYNC B1 ;  /* 0x0000000000017941 */ /* 0x000fea0003800000 */
.L_x_270:
        /* <DEDUP_REMOVED lines=10> */
.L_x_273:
[----:B------:R-:W-:Y:S05]  /*267c0*/  BSYNC B1 ;  /* 0x0000000000017941 */ /* 0x000fea0003800000 */
.L_x_272:
        /* <DEDUP_REMOVED lines=10> */
.L_x_275:
[----:B------:R-:W-:Y:S05]  /*26870*/  BSYNC B1 ;  /* 0x0000000000017941 */ /* 0x000fea0003800000 */
.L_x_274:
        /* <DEDUP_REMOVED lines=10> */
.L_x_277:
[----:B------:R-:W-:Y:S05]  /*26920*/  BSYNC B1 ;  /* 0x0000000000017941 */ /* 0x000fea0003800000 */
.L_x_276:
[----:B01-34-:R-:W3:Y:S01]  /*26930*/  LDL.LU R10, [R1+0x1f4] ;  /* 0x0001f400010a7983 */ /* 0x01bee20000300800 */
        /* <DEDUP_REMOVED lines=9> */
.L_x_279:
[----:B------:R-:W-:Y:S05]  /*269d0*/  BSYNC B1 ;  /* 0x0000000000017941 */ /* 0x000fea0003800000 */
.L_x_278:
[----:B------:R-:W3:Y:S01]  /*269e0*/  LDL.LU R10, [R1+0x1f8] ;  /* 0x0001f800010a7983 */ /* 0x000ee20000300800 */
[----:B0----5:R-:W-:Y:S01]  /*269f0*/  LOP3.LUT R11, R23, 0xffffe000, RZ, 0xc0, !PT ;  /* 0xffffe000170b7812 */ /* 0x021fe200078ec0ff */
[----:B------:R-:W-:Y:S01]  /*26a00*/  BSSY B1, `(.L_x_280) ;  /* 0x000000b000017945 */ /* 0x000fe20003800000 */
[----:B------:R-:W-:Y:S02]  /*26a10*/  ISETP.GT.AND P1, PT, R0, 0xf9, P0 ;  /* 0x000000f90000780c */ /* 0x000fe40000724270 */
[----:B------:R-:W-:Y:S01]  /*26a20*/  IADD3 R169, P2, R3, 0x80, RZ ;  /* 0x0000008003a97810 */ /* 0x000fe20007f5e0ff */
[----:B------:R-:W-:-:S04]  /*26a30*/  FMUL R11, R11, R16 ;  /* 0x000000100b0b7220 */ /* 0x000fc80000400000 */
[----:B------:R-:W-:Y:S02]  /*26a40*/  IMAD.X R3, RZ, RZ, UR7, P2 ;  /* 0x00000007ff037e24 */ /* 0x000fe400090e06ff */
[----:B---3--:R-:W-:Y:S02]  /*26a50*/  FFMA R11, R10, R2, R11 ;  /* 0x000000020a0b7223 */ /* 0x008fe4000000000b */
[----:B------:R-:W-:-:S03]  /*26a60*/  IMAD R10, R3, R14, RZ ;  /* 0x0000000e030a7224 */ /* 0x000fc600078e02ff */
[----:B------:R-:W-:-:S05]  /*26a70*/  F2FP.TF32.F32.PACK_B R11, R11 ;  /* 0x0000000bff0b723e */ /* 0x000fca00024050ff */
[----:B------:R0:W-:Y:S01]  /*26a80*/  @P4 STG.E desc[UR44][R6.64+0x3e0], R11 ;  /* 0x0003e00b06004986 */ /* 0x0001e2000c10192c */
[----:B------:R-:W-:Y:S05]  /*26a90*/  @!P1 BRA `(.L_x_281) ;  /* 0x0000000000049947 */ /* 0x000fea0003800000 */
[----:B------:R3:W5:Y:S02]  /*26aa0*/  LDG.E.LTC128B R23, desc[UR44][R8.64+0x3e4] ;  /* 0x0003e42c08177981 */ /* 0x000764000c1e1920 */
.L_x_281:
[----:B------:R-:W-:Y:S05]  /*26ab0*/  BSYNC B1 ;  /* 0x0000000000017941 */ /* 0x000fea0003800000 */
.L_x_280:
[----:B0-----:R-:W4:Y:S01]  /*26ac0*/  LDL.LU R11, [R1+0x1fc] ;  /* 0x0001fc00010b7983 */ /* 0x001f220000300800 */
[----:B-----5:R-:W-:Y:S01]  /*26ad0*/  LOP3.LUT R3, R23, 0xffffe000, RZ, 0xc0, !PT ;  /* 0xffffe00017037812 */ /* 0x020fe200078ec0ff */
[C---:B------:R-:W-:Y:S01]  /*26ae0*/  IMAD R167, R169.reuse, R15, R10 ;  /* 0x0000000fa9a77224 */ /* 0x040fe200078e020a */
[----:B------:R-:W-:Y:S01]  /*26af0*/  ISETP.GT.AND P0, PT, R158, 0x80, PT ;  /* 0x000000809e00780c */ /* 0x000fe20003f04270 */
[----:B-1-3--:R-:W-:-:S04]  /*26b00*/  IMAD.WIDE.U32 R8, R169, R14, R20 ;  /* 0x0000000ea9087225 */ /* 0x00afc800078e0014 */
[----:B------:R-:W-:Y:S01]  /*26b10*/  FMUL R3, R3, R16 ;  /* 0x0000001003037220 */ /* 0x000fe20000400000 */
[----:B------:R-:W-:Y:S02]  /*26b20*/  ISETP.GT.AND P4, PT, R0, RZ, P0 ;  /* 0x000000ff0000720c */ /* 0x000fe40000784270 */
[----:B------:R-:W-:Y:S02]  /*26b30*/  IADD3 R9, R9, R167, RZ ;  /* 0x000000a709097210 */ /* 0x000fe40007ffe0ff */
[----:B------:R-:W-:Y:S01]  /*26b40*/  LEA R10, P2, R8, R12, 0x2 ;  /* 0x0000000c080a7211 */ /* 0x000fe200078410ff */
[----:B----4-:R-:W-:-:S03]  /*26b50*/  FFMA R15, R11, R2, R3 ;  /* 0x000000020b0f7223 */ /* 0x010fc60000000003 */
[----:B------:R-:W-:Y:S02]  /*26b60*/  LEA.HI.X R11, R8, R13, R9, 0x2, P2 ;  /* 0x0000000d080b7211 */ /* 0x000fe400010f1409 */
[----:B------:R-:W-:-:S05]  /*26b70*/  F2FP.TF32.F32.PACK_B R15, R15 ;  /* 0x0000000fff0f723e */ /* 0x000fca00024050ff */
[----:B------:R0:W-:Y:S04]  /*26b80*/  @P1 STG.E desc[UR44][R6.64+0x3e4], R15 ;  /* 0x0003e40f06001986 */ /* 0x0001e8000c10192c */
[----:B------:R-:W3:Y:S01]  /*26b90*/  @P4 LDG.E.LTC128B R23, desc[UR44][R10.64] ;  /* 0x0000002c0a174981 */ /* 0x000ee2000c1e1920 */
[----:B------:R-:W-:Y:S01]  /*26ba0*/  MOV R163, UR8 ;  /* 0x0000000800a37c02 */ /* 0x000fe20008000f00 */
[----:B------:R-:W-:Y:S01]  /*26bb0*/  IMAD.WIDE.U32 R8, R169, R14, R18 ;  /* 0x0000000ea9087225 */ /* 0x000fe200078e0012 */
[----:B------:R-:W-:Y:S01]  /*26bc0*/  MOV R164, UR9 ;  /* 0x0000000900a47c02 */ /* 0x000fe20008000f00 */
[----:B------:R-:W-:Y:S01]  /*26bd0*/  BSSY B1, `(.L_x_282) ;  /* 0x0000013000017945 */ /* 0x000fe20003800000 */
[----:B------:R-:W-:Y:S01]  /*26be0*/  ISETP.GT.AND P2, PT, R0, 0x1, P0 ;  /* 0x000000010000780c */ /* 0x000fe20000744270 */
[----:B------:R-:W-:-:S02]  /*26bf0*/  IMAD.IADD R9, R167, 0x1, R9 ;  /* 0x00000001a7097824 */ /* 0x000fc400078e0209 */
[----:B------:R-:W-:Y:S02]  /*26c00*/  IMAD.U32 R165, RZ, RZ, UR8 ;  /* 0x00000008ffa57e24 */ /* 0x000fe4000f8e00ff */
[----:B------:R-:W-:Y:S02]  /*26c10*/  IMAD.SHL.U32 R163, R163, 0x200, RZ ;  /* 0x00000200a3a37824 */ /* 0x000fe400078e00ff */
[----:B--2---:R-:W-:Y:S01]  /*26c20*/  IMAD.WIDE.U32 R156, R22, UR42, R8 ;  /* 0x0000002a169c7c25 */ /* 0x004fe2000f8e0008 */
[----:B------:R-:W-:Y:S02]  /*26c30*/  SHF.L.U64.HI R165, R165, 0x9, R164 ;  /* 0x00000009a5a57819 */ /* 0x000fe400000102a4 */
[----:B------:R-:W-:Y:S02]  /*26c40*/  IADD3 R8, P1, R163, R4, RZ ;  /* 0x00000004a3087210 */ /* 0x000fe40007f3e0ff */
[----:B0-----:R-:W-:-:S03]  /*26c50*/  LEA R6, P3, R156, R12, 0x2 ;  /* 0x0000000c9c067211 */ /* 0x001fc600078610ff */
[----:B------:R-:W-:Y:S01]  /*26c60*/  IMAD.X R9, R165, 0x1, R5, P1 ;  /* 0x00000001a5097824 */ /* 0x000fe200008e0605 */
[----:B---3--:R-:W-:-:S05]  /*26c70*/  LOP3.LUT R3, R23, 0xffffe000, RZ, 0xc0, !PT ;  /* 0xffffe00017037812 */ /* 0x008fca00078ec0ff */
[----:B------:R-:W-:-:S04]  /*26c80*/  FMUL R3, R3, R16 ;  /* 0x0000001003037220 */ /* 0x000fc80000400000 */
[----:B------:R-:W-:Y:S01]  /*26c90*/  FFMA R11, R24, R2, R3 ;  /* 0x00000002180b7223 */ /* 0x000fe20000000003 */
[----:B------:R-:W-:-:S04]  /*26ca0*/  IADD3 R3, R159, R157, RZ ;  /* 0x0000009d9f037210 */ /* 0x000fc80007ffe0ff */
[----:B------:R-:W-:Y:S02]  /*26cb0*/  F2FP.TF32.F32.PACK_B R11, R11 ;  /* 0x0000000bff0b723e */ /* 0x000fe400024050ff */
[----:B------:R-:W-:-:S03]  /*26cc0*/  LEA.HI.X R7, R156, R13, R3, 0x2, P3 ;  /* 0x0000000d9c077211 */ /* 0x000fc600018f1403 */
[----:B------:R0:W-:Y:S01]  /*26cd0*/  @P4 STG.E desc[UR44][R8.64], R11 ;  /* 0x0000000b08004986 */ /* 0x0001e2000c10192c */
[----:B------:R-:W-:Y:S05]  /*26ce0*/  @!P2 BRA `(.L_x_283) ;  /* 0x000000000004a947 */ /* 0x000fea0003800000 */
[----:B------:R1:W5:Y:S02]  /*26cf0*/  LDG.E.LTC128B R23, desc[UR44][R6.64+0x4] ;  /* 0x0000042c06177981 */ /* 0x000364000c1e1920 */
.L_x_283:
[----:B------:R-:W-:Y:S05]  /*26d00*/  BSYNC B1 ;  /* 0x0000000000017941 */ /* 0x000fea0003800000 */
.L_x_282:
[----:B-----5:R-:W-:Y:S01]  /*26d10*/  LOP3.LUT R3, R23, 0xffffe000, RZ, 0xc0, !PT ;  /* 0xffffe00017037812 */ /* 0x020fe200078ec0ff */
[----:B------:R-:W-:Y:S01]  /*26d20*/  IMAD.WIDE.U32 R14, R169, R14, R154 ;  /* 0x0000000ea90e7225 */ /* 0x000fe200078e009a */
[----:B------:R-:W-:Y:S01]  /*26d30*/  ISETP.GT.AND P1, PT, R158, 0x88, PT ;  /* 0x000000889e00780c */ /* 0x000fe20003f24270 */
[----:B------:R-:W-:Y:S02]  /*26d40*/  BSSY B1, `(.L_x_284) ;  /* 0x0000010000017945 */ /* 0x000fe40003800000 */
[----:B------:R-:W-:Y:S01]  /*26d50*/  FMUL R10, R3, R16 ;  /* 0x00000010030a7220 */ /* 0x000fe20000400000 */
[----:B------:R-:W-:Y:S01]  /*26d60*/  ISETP.GT.AND P3, PT, R0, RZ, P1 ;  /* 0x000000ff0000720c */ /* 0x000fe20000f64270 */
[----:B------:R-:W-:Y:S01]  /*26d70*/  IMAD.MOV.U32 R3, RZ, RZ, R23 ;  /* 0x000000ffff037224 */ /* 0x000fe200078e0017 */
[----:B------:R-:W-:Y:S01]  /*26d80*/  IADD3 R152, P4, R152, R14, RZ ;  /* 0x0000000e98987210 */ /* 0x000fe20007f9e0ff */
[----:B------:R-:W-:Y:S01]  /*26d90*/  FFMA R25, R25, R2, R10 ;  /* 0x0000000219197223 */ /* 0x000fe2000000000a */
[----:B------:R-:W-:-:S02]  /*26da0*/  IADD3 R167, R167, R15, RZ ;  /* 0x0000000fa7a77210 */ /* 0x000fc40007ffe0ff */
[----:B------:R-:W-:Y:S02]  /*26db0*/  IADD3 R14, P5, R18, R14, RZ ;  /* 0x0000000e120e7210 */ /* 0x000fe40007fbe0ff */
[----:B------:R-:W-:Y:S01]  /*26dc0*/  F2FP.TF32.F32.PACK_B R25, R25 ;  /* 0x00000019ff19723e */ /* 0x000fe200024050ff */
[----:B------:R-:W-:Y:S01]  /*26dd0*/  IMAD.X R20, R167, 0x1, R21, P4 ;  /* 0x00000001a7147824 */ /* 0x000fe200020e0615 */
[C---:B------:R-:W-:Y:S02]  /*26de0*/  LEA R10, P4, R152.reuse, R12, 0x2 ;  /* 0x0000000c980a7211 */ /* 0x040fe400078810ff */
[----:B------:R-:W-:Y:S01]  /*26df0*/  IADD3.X R15, R19, R167, RZ, P5, !PT ;  /* 0x000000a7130f7210 */ /* 0x000fe20002ffe4ff */
[----:B------:R2:W-:Y:S01]  /*26e00*/  @P2 STG.E desc[UR44][R8.64+0x4], R25 ;  /* 0x0000041908002986 */ /* 0x0005e2000c10192c */
[----:B0-----:R-:W-:Y:S01]  /*26e10*/  LEA.HI.X R11, R152, R13, R20, 0x2, P4 ;  /* 0x0000000d980b7211 */ /* 0x001fe200020f1414 */
[----:B------:R-:W-:Y:S08]  /*26e20*/  @!P3 BRA `(.L_x_285) ;  /* 0x000000000004b947 */ /* 0x000ff00003800000 */
[----:B------:R0:W5:Y:S02]  /*26e30*/  LDG.E.LTC128B R3, desc[UR44][R10.64] ;  /* 0x0000002c0a037981 */ /* 0x000164000c1e1920 */
.L_x_285:
[----:B------:R-:W-:Y:S05]  /*26e40*/  BSYNC B1 ;  /* 0x0000000000017941 */ /* 0x000fea0003800000 */
.L_x_284:
[----:B0----5:R-:W-:Y:S01]  /*26e50*/  LOP3.LUT R11, R3, 0xffffe000, RZ, 0xc0, !PT ;  /* 0xffffe000030b7812 */ /* 0x021fe200078ec0ff */
[----:B------:R-:W-:Y:S01]  /*26e60*/  IMAD.WIDE.U32 R22, R22, UR42, R14 ;  /* 0x0000002a16167c25 */ /* 0x000fe2000f8e000e */
[----:B------:R-:W-:Y:S01]  /*26e70*/  IADD3 R10, P2, R8, R161, RZ ;  /* 0x000000a1080a7210 */ /* 0x000fe20007f5e0ff */
[----:B------:R-:W-:Y:S01]  /*26e80*/  BSSY B1, `(.L_x_286) ;  /* 0x000000c000017945 */ /* 0x000fe20003800000 */
[----:B------:R-:W-:Y:S01]  /*26e90*/  ISETP.GT.AND P5, PT, R0, 0x1, P1 ;  /* 0x000000010000780c */ /* 0x000fe20000fa4270 */
[----:B------:R-:W-:Y:S01]  /*26ea0*/  FMUL R11, R11, R16 ;  /* 0x000000100b0b7220 */ /* 0x000fe20000400000 */
[----:B------:R-:W-:Y:S02]  /*26eb0*/  IADD3 R159, R159, R23, RZ ;  /* 0x000000179f9f7210 */ /* 0x000fe40007ffe0ff */
[----:B------:R-:W-:Y:S01]  /*26ec0*/  LEA R12, P4, R22, R12, 0x2 ;  /* 0x0000000c160c7211 */ /* 0x000fe200078810ff */
[----:B------:R-:W-:Y:S01]  /*26ed0*/  FFMA R15, R26, R2, R11 ;  /* 0x000000021a0f7223 */ /* 0x000fe2000000000b */
[----:B------:R-:W-:-:S02]  /*26ee0*/  IMAD.X R11, R9, 0x1, R160, P2 ;  /* 0x00000001090b7824 */ /* 0x000fc400010e06a0 */
[----:B------:R-:W-:Y:S02]  /*26ef0*/  LEA.HI.X R13, R22, R13, R159, 0x2, P4 ;  /* 0x0000000d160d7211 */ /* 0x000fe400020f149f */
[----:B------:R-:W-:-:S05]  /*26f00*/  F2FP.TF32.F32.PACK_B R15, R15 ;  /* 0x0000000fff0f723e */ /* 0x000fca00024050ff */
[----:B------:R0:W-:Y:S01]  /*26f10*/  @P3 STG.E desc[UR44][R10.64], R15 ;  /* 0x0000000f0a003986 */ /* 0x0001e2000c10192c */
[----:B------:R-:W-:Y:S05]  /*26f20*/  @!P5 BRA `(.L_x_287) ;  /* 0x000000000004d947 */ /* 0x000fea0003800000 */
[----:B------:R3:W5:Y:S02]  /*26f30*/  LDG.E.LTC128B R3, desc[UR44][R12.64+0x4] ;  /* 0x0000042c0c037981 */ /* 0x000764000c1e1920 */
.L_x_287:
[----:B------:R-:W-:Y:S05]  /*26f40*/  BSYNC B1 ;  /* 0x0000000000017941 */ /* 0x000fea0003800000 */
.L_x_286:
[----:B0----5:R-:W-:Y:S01]  /*26f50*/  LOP3.LUT R15, R3, 0xffffe000, RZ, 0xc0, !PT ;  /* 0xffffe000030f7812 */ /* 0x021fe200078ec0ff */
[----:B------:R-:W-:Y:S01]  /*26f60*/  BSSY B1, `(.L_x_288) ;  /* 0x0000008000017945 */ /* 0x000fe20003800000 */
[----:B------:R-:W-:-:S03]  /*26f70*/  ISETP.GT.AND P2, PT, R0, 0x8, P0 ;  /* 0x000000080000780c */ /* 0x000fc60000744270 */
[----:B------:R-:W-:-:S04]  /*26f80*/  FMUL R14, R15, R16 ;  /* 0x000000100f0e7220 */ /* 0x000fc80000400000 */
[----:B------:R-:W-:-:S05]  /*26f90*/  FFMA R27, R27, R2, R14 ;  /* 0x000000021b1b7223 */ /* 0x000fca000000000e */
[----:B------:R-:W-:-:S05]  /*26fa0*/  F2FP.TF32.F32.PACK_B R27, R27 ;  /* 0x0000001bff1b723e */ /* 0x000fca00024050ff */
[----:B------:R0:W-:Y:S01]  /*26fb0*/  @P5 STG.E desc[UR44][R10.64+0x4], R27 ;  /* 0x0000041b0a005986 */ /* 0x0001e2000c10192c */
[----:B------:R-:W-:Y:S05]  /*26fc0*/  @!P2 BRA `(.L_x_289) ;  /* 0x000000000004a947 */ /* 0x000fea0003800000 */
[----:B------:R4:W5:Y:S02]  /*26fd0*/  LDG.E.LTC128B R3, desc[UR44][R6.64+0x20] ;  /* 0x0000202c06037981 */ /* 0x000964000c1e1920 */
.L_x_289:
[----:B------:R-:W-:Y:S05]  /*26fe0*/  BSYNC B1 ;  /* 0x0000000000017941 */ /* 0x000fea0003800000 */
.L_x_288:
        /* <DEDUP_REMOVED lines=9> */
.L_x_291:
[----:B------:R-:W-:Y:S05]  /*27080*/  BSYNC B1 ;  /* 0x0000000000017941 */ /* 0x000fea0003800000 */
.L_x_290:
        /* <DEDUP_REMOVED lines=9> */
.L_x_293:
[----:B------:R-:W-:Y:S05]  /*27120*/  BSYNC B1 ;  /* 0x0000000000017941 */ /* 0x000fea0003800000 */
.L_x_292:
[----:B-----5:R-:W-:Y:S01]  /*27130*/  LOP3.LUT R11, R3, 0xffffe000, RZ, 0xc0, !PT ;  /* 0xffffe000030b7812 */ /* 0x020fe200078ec0ff */
[----:B------:R-:W-:Y:S01]  /*27140*/  BSSY B1, `(.L_x_294) ;  /* 0x000000a000017945 */ /* 0x000fe20003800000 */
[----:B------:R-:W-:Y:S02]  /*27150*/  IADD3 R10, P3, R161, R8, RZ ;  /* 0x00000008a10a7210 */ /* 0x000fe40007f7e0ff */
[----:B------:R-:W-:Y:S01]  /*27160*/  ISETP.GT.AND P2, PT, R0, 0x9, P1 ;  /* 0x000000090000780c */ /* 0x000fe20000f44270 */
[----:B------:R-:W-:-:S04]  /*27170*/  FMUL R11, R11, R16 ;  /* 0x000000100b0b7220 */ /* 0x000fc80000400000 */
[----:B------:R-:W-:Y:S01]  /*27180*/  FFMA R15, R30, R2, R11 ;  /* 0x000000021e0f7223 */ /* 0x000fe2000000000b */
[----:B------:R-:W-:-:S04]  /*27190*/  IADD3.X R11, R160, R9, RZ, P3, !PT ;  /* 0x00000009a00b7210 */ /* 0x000fc80001ffe4ff */
[----:B------:R-:W-:-:S05]  /*271a0*/  F2FP.TF32.F32.PACK_B R15, R15 ;  /* 0x0000000fff0f723e */ /* 0x000fca00024050ff */
[----:B------:R0:W-:Y:S01]  /*271b0*/  @P4 STG.E desc[UR44][R10.64+0x20], R15 ;  /* 0x0000200f0a004986 */ /* 0x0001e2000c10192c */
[----:B------:R-:W-:Y:S05]  /*271c0*/  @!P2 BRA `(.L_x_295) ;  /* 0x000000000004a947 */ /* 0x000fea0003800000 */
[----:B------:R0:W5:Y:S02]  /*271d0*/  LDG.E.LTC128B R3, desc[UR44][R12.64+0x24] ;  /* 0x0000242c0c037981 */ /* 0x000164000c1e1920 */
.L_x_295:
[----:B------:R-:W-:Y:S05]  /*271e0*/  BSYNC B1 ;  /* 0x0000000000017941 */ /* 0x000fea0003800000 */
.L_x_294:
[----:B0----5:R-:W-:Y:S01]  /*271f0*/  LOP3.LUT R11, R3, 0xffffe000, RZ, 0xc0, !PT ;  /* 0xffffe000030b7812 */ /* 0x021fe200078ec0ff */
[----:B------:R-:W-:Y:S01]  /*27200*/  BSSY B1, `(.L_x_296) ;  /* 0x000000a000017945 */ /* 0x000fe20003800000 */
[----:B------:R-:W-:Y:S02]  /*27210*/  IADD3 R4, P3, P4, R161, R4, R163 ;  /* 0x00000004a1047210 */ /* 0x000fe40007c7e0a3 */
[----:B------:R-:W-:Y:S01]  /*27220*/  ISETP.GT.AND P5, PT, R0, 0x10, P0 ;  /* 0x000000100000780c */ /* 0x000fe200007a4270 */
[----:B------:R-:W-:Y:S01]  /*27230*/  FMUL R10, R11, R16 ;  /* 0x000000100b0a7220 */ /* 0x000fe20000400000 */
[----:B------:R-:W-:-:S03]  /*27240*/  IADD3.X R5, R160, R5, R165, P3, P4 ;  /* 0x00000005a0057210 */ /* 0x000fc60001fe84a5 */
[----:B------:R-:W-:-:S05]  /*27250*/  FFMA R31, R31, R2, R10 ;  /* 0x000000021f1f7223 */ /* 0x000fca000000000a */
[----:B------:R-:W-:-:S05]  /*27260*/  F2FP.TF32.F32.PACK_B R31, R31 ;  /* 0x0000001fff1f723e */ /* 0x000fca00024050ff */
[----:B------:R0:W-:Y:S01]  /*27270*/  @P2 STG.E desc[UR44][R4.64+0x24], R31 ;  /* 0x0000241f04002986 */ /* 0x0001e2000c10192c */
[----:B------:R-:W-:Y:S05]  /*27280*/  @!P5 BRA `(.L_x_297) ;  /* 0x000000000004d947 */ /* 0x000fea0003800000 */
[----:B------:R0:W5:Y:S02]  /*27290*/  LDG.E.LTC128B R3, desc[UR44][R6.64+0x40] ;  /* 0x0000402c06037981 */ /* 0x000164000c1e1920 */
.L_x_297:
[----:B------:R-:W-:Y:S05]  /*272a0*/  BSYNC B1 ;  /* 0x0000000000017941 */ /* 0x000fea0003800000 */
.L_x_296:
[----:B-----5:R-:W-:Y:S01]  /*272b0*/  LOP3.LUT R11, R3, 0xffffe000, RZ, 0xc0, !PT ;  /* 0xffffe000030b7812 */ /* 0x020fe200078ec0ff */
        /* <DEDUP_REMOVED lines=8> */
.L_x_299:
[----:B------:R-:W-:Y:S05]  /*27340*/  BSYNC B1 ;  /* 0x0000000000017941 */ /* 0x000fea0003800000 */
.L_x_298:
        /* <DEDUP_REMOVED lines=9> */
.L_x_301:
[----:B------:R-:W-:Y:S05]  /*273e0*/  BSYNC B1 ;  /* 0x0000000000017941 */ /* 0x000fea0003800000 */
.L_x_300:
        /* <DEDUP_REMOVED lines=9> */
.L_x_303:
[----:B------:R-:W-:Y:S05]  /*27480*/  BSYNC B1 ;  /* 0x0000000000017941 */ /* 0x000fea0003800000 */
.L_x_302:
        /* <DEDUP_REMOVED lines=9> */
.L_x_305:
[----:B------:R-:W-:Y:S05]  /*27520*/  BSYNC B1 ;  /* 0x0000000000017941 */ /* 0x000fea0003800000 */
.L_x_304:
        /* <DEDUP_REMOVED lines=9> */
.L_x_307:
[----:B------:R-:W-:Y:S05]  /*275c0*/  BSYNC B1 ;  /* 0x0000000000017941 */ /* 0x000fea0003800000 */
.L_x_306:
        /* <DEDUP_REMOVED lines=9> */
.L_x_309:
[----:B------:R-:W-:Y:S05]  /*27660*/  BSYNC B1 ;  /* 0x0000000000017941 */ /* 0x000fea0003800000 */
.L_x_308:
        /* <DEDUP_REMOVED lines=9> */
.L_x_311:
[----:B------:R-:W-:Y:S05]  /*27700*/  BSYNC B1 ;  /* 0x0000000000017941 */ /* 0x000fea0003800000 */
.L_x_310:
        /* <DEDUP_REMOVED lines=9> */
.L_x_313:
[----:B------:R-:W-:Y:S05]  /*277a0*/  BSYNC B1 ;  /* 0x0000000000017941 */ /* 0x000fea0003800000 */
.L_x_312:
        /* <DEDUP_REMOVED lines=9> */
.L_x_315:
[----:B------:R-:W-:Y:S05]  /*27840*/  BSYNC B1 ;  /* 0x0000000000017941 */ /* 0x000fea0003800000 */
.L_x_314:
        /* <DEDUP_REMOVED lines=9> */
.L_x_317:
[----:B------:R-:W-:Y:S05]  /*278e0*/  BSYNC B1 ;  /* 0x0000000000017941 */ /* 0x000fea0003800000 */
.L_x_316:
        /* <DEDUP_REMOVED lines=9> */
.L_x_319:
[----:B------:R-:W-:Y:S05]  /*27980*/  BSYNC B1 ;  /* 0x0000000000017941 */ /* 0x000fea0003800000 */
.L_x_318:
        /* <DEDUP_REMOVED lines=9> */
.L_x_321:
[----:B------:R-:W-:Y:S05]  /*27a20*/  BSYNC B1 ;  /* 0x0000000000017941 */ /* 0x000fea0003800000 */
.L_x_320:
        /* <DEDUP_REMOVED lines=9> */
.L_x_323:
[----:B------:R-:W-:Y:S05]  /*27ac0*/  BSYNC B1 ;  /* 0x0000000000017941 */ /* 0x000fea0003800000 */
.L_x_322:
        /* <DEDUP_REMOVED lines=9> */
.L_x_325:
[----:B------:R-:W-:Y:S05]  /*27b60*/  BSYNC B1 ;  /* 0x0000000000017941 */ /* 0x000fea0003800000 */
.L_x_324:
        /* <DEDUP_REMOVED lines=9> */
.L_x_327:
[----:B------:R-:W-:Y:S05]  /*27c00*/  BSYNC B1 ;  /* 0x0000000000017941 */ /* 0x000fea0003800000 */
.L_x_326:
        /* <DEDUP_REMOVED lines=9> */
.L_x_329:
[----:B------:R-:W-:Y:S05]  /*27ca0*/  BSYNC B1 ;  /* 0x0000000000017941 */ /* 0x000fea0003800000 */
.L_x_328:
        /* <DEDUP_REMOVED lines=9> */
.L_x_331:
[----:B------:R-:W-:Y:S05]  /*27d40*/  BSYNC B1 ;  /* 0x0000000000017941 */ /* 0x000fea0003800000 */
.L_x_330:
        /* <DEDUP_REMOVED lines=9> */
.L_x_333:
[----:B------:R-:W-:Y:S05]  /*27de0*/  BSYNC B1 ;  /* 0x0000000000017941 */ /* 0x000fea0003800000 */
.L_x_332:
        /* <DEDUP_REMOVED lines=9> */
.L_x_335:
[----:B------:R-:W-:Y:S05]  /*27e80*/  BSYNC B1 ;  /* 0x0000000000017941 */ /* 0x000fea0003800000 */
.L_x_334:
        /* <DEDUP_REMOVED lines=9> */
.L_x_337:
[----:B------:R-:W-:Y:S05]  /*27f20*/  BSYNC B1 ;  /* 0x0000000000017941 */ /* 0x000fea0003800000 */
.L_x_336:
        /* <DEDUP_REMOVED lines=9> */
.L_x_339:
[----:B------:R-:W-:Y:S05]  /*27fc0*/  BSYNC B1 ;  /* 0x0000000000017941 */ /* 0x000fea0003800000 */
.L_x_338:
        /* <DEDUP_REMOVED lines=9> */
.L_x_341:
[----:B------:R-:W-:Y:S05]  /*28060*/  BSYNC B1 ;  /* 0x0000000000017941 */ /* 0x000fea0003800000 */
.L_x_340:
        /* <DEDUP_REMOVED lines=9> */
.L_x_343:
[----:B------:R-:W-:Y:S05]  /*28100*/  BSYNC B1 ;  /* 0x0000000000017941 */ /* 0x000fea0003800000 */
.L_x_342:
        /* <DEDUP_REMOVED lines=9> */
.L_x_345:
[----:B------:R-:W-:Y:S05]  /*281a0*/  BSYNC B1 ;  /* 0x0000000000017941 */ /* 0x000fea0003800000 */
.L_x_344:
        /* <DEDUP_REMOVED lines=9> */
.L_x_347:
[----:B------:R-:W-:Y:S05]  /*28240*/  BSYNC B1 ;  /* 0x0000000000017941 */ /* 0x000fea0003800000 */
.L_x_346:
        /* <DEDUP_REMOVED lines=9> */
.L_x_349:
[----:B------:R-:W-:Y:S05]  /*282e0*/  BSYNC B1 ;  /* 0x0000000000017941 */ /* 0x000fea0003800000 */
.L_x_348:
        /* <DEDUP_REMOVED lines=9> */
.L_x_351:
[----:B------:R-:W-:Y:S05]  /*28380*/  BSYNC B1 ;  /* 0x0000000000017941 */ /* 0x000fea0003800000 */
.L_x_350:
        /* <DEDUP_REMOVED lines=9> */
.L_x_353:
[----:B------:R-:W-:Y:S05]  /*28420*/  BSYNC B1 ;  /* 0x0000000000017941 */ /* 0x000fea0003800000 */
.L_x_352:
        /* <DEDUP_REMOVED lines=9> */
.L_x_355:
[----:B------:R-:W-:Y:S05]  /*284c0*/  BSYNC B1 ;  /* 0x0000000000017941 */ /* 0x000fea0003800000 */
.L_x_354:
        /* <DEDUP_REMOVED lines=9> */
.L_x_357:
[----:B------:R-:W-:Y:S05]  /*28560*/  BSYNC B1 ;  /* 0x0000000000017941 */ /* 0x000fea0003800000 */
.L_x_356:
        /* <DEDUP_REMOVED lines=9> */
.L_x_359:
[----:B------:R-:W-:Y:S05]  /*28600*/  BSYNC B1 ;  /* 0x0000000000017941 */ /* 0x000fea0003800000 */
.L_x_358:
        /* <DEDUP_REMOVED lines=9> */
.L_x_361:
[----:B------:R-:W-:Y:S05]  /*286a0*/  BSYNC B1 ;  /* 0x0000000000017941 */ /* 0x000fea0003800000 */
.L_x_360:
        /* <DEDUP_REMOVED lines=9> */
.L_x_363:
[----:B------:R-:W-:Y:S05]  /*28740*/  BSYNC B1 ;  /* 0x0000000000017941 */ /* 0x000fea0003800000 */
.L_x_362:
        /* <DEDUP_REMOVED lines=9> */
.L_x_365:
[----:B------:R-:W-:Y:S05]  /*287e0*/  BSYNC B1 ;  /* 0x0000000000017941 */ /* 0x000fea0003800000 */
.L_x_364:
        /* <DEDUP_REMOVED lines=9> */
.L_x_367:
[----:B------:R-:W-:Y:S05]  /*28880*/  BSYNC B1 ;  /* 0x0000000000017941 */ /* 0x000fea0003800000 */
.L_x_366:
        /* <DEDUP_REMOVED lines=9> */
.L_x_369:
[----:B------:R-:W-:Y:S05]  /*28920*/  BSYNC B1 ;  /* 0x0000000000017941 */ /* 0x000fea0003800000 */
.L_x_368:
        /* <DEDUP_REMOVED lines=9> */
.L_x_371:
[----:B------:R-:W-:Y:S05]  /*289c0*/  BSYNC B1 ;  /* 0x0000000000017941 */ /* 0x000fea0003800000 */
.L_x_370:
        /* <DEDUP_REMOVED lines=9> */
.L_x_373:
[----:B------:R-:W-:Y:S05]  /*28a60*/  BSYNC B1 ;  /* 0x0000000000017941 */ /* 0x000fea0003800000 */
.L_x_372:
        /* <DEDUP_REMOVED lines=9> */
.L_x_375:
[----:B------:R-:W-:Y:S05]  /*28b00*/  BSYNC B1 ;  /* 0x0000000000017941 */ /* 0x000fea0003800000 */
.L_x_374:
        /* <DEDUP_REMOVED lines=9> */
.L_x_377:
[----:B------:R-:W-:Y:S05]  /*28ba0*/  BSYNC B1 ;  /* 0x0000000000017941 */ /* 0x000fea0003800000 */
.L_x_376:
        /* <DEDUP_REMOVED lines=9> */
.L_x_379:
[----:B------:R-:W-:Y:S05]  /*28c40*/  BSYNC B1 ;  /* 0x0000000000017941 */ /* 0x000fea0003800000 */
.L_x_378:
        /* <DEDUP_REMOVED lines=9> */
.L_x_381:
[----:B------:R-:W-:Y:S05]  /*28ce0*/  BSYNC B1 ;  /* 0x0000000000017941 */ /* 0x000fea0003800000 */
.L_x_380:
        /* <DEDUP_REMOVED lines=9> */
.L_x_383:
[----:B------:R-:W-:Y:S05]  /*28d80*/  BSYNC B1 ;  /* 0x0000000000017941 */ /* 0x000fea0003800000 */
.L_x_382:
        /* <DEDUP_REMOVED lines=9> */
.L_x_385:
[----:B------:R-:W-:Y:S05]  /*28e20*/  BSYNC B1 ;  /* 0x0000000000017941 */ /* 0x000fea0003800000 */
.L_x_384:
        /* <DEDUP_REMOVED lines=9> */
.L_x_387:
[----:B------:R-:W-:Y:S05]  /*28ec0*/  BSYNC B1 ;  /* 0x0000000000017941 */ /* 0x000fea0003800000 */
.L_x_386:
        /* <DEDUP_REMOVED lines=9> */
.L_x_389:
[----:B------:R-:W-:Y:S05]  /*28f60*/  BSYNC B1 ;  /* 0x0000000000017941 */ /* 0x000fea0003800000 */
.L_x_388:
        /* <DEDUP_REMOVED lines=9> */
.L_x_391:
[----:B------:R-:W-:Y:S05]  /*29000*/  BSYNC B1 ;  /* 0x0000000000017941 */ /* 0x000fea0003800000 */
.L_x_390:
        /* <DEDUP_REMOVED lines=9> */
.L_x_393:
[----:B------:R-:W-:Y:S05]  /*290a0*/  BSYNC B1 ;  /* 0x0000000000017941 */ /* 0x000fea0003800000 */
.L_x_392:
        /* <DEDUP_REMOVED lines=9> */
.L_x_395:
[----:B------:R-:W-:Y:S05]  /*29140*/  BSYNC B1 ;  /* 0x0000000000017941 */ /* 0x000fea0003800000 */
.L_x_394:
        /* <DEDUP_REMOVED lines=9> */
.L_x_397:
[----:B------:R-:W-:Y:S05]  /*291e0*/  BSYNC B1 ;  /* 0x0000000000017941 */ /* 0x000fea0003800000 */
.L_x_396:
        /* <DEDUP_REMOVED lines=9> */
.L_x_399:
[----:B------:R-:W-:Y:S05]  /*29280*/  BSYNC B1 ;  /* 0x0000000000017941 */ /* 0x000fea0003800000 */
.L_x_398:
        /* <DEDUP_REMOVED lines=9> */
.L_x_401:
[----:B------:R-:W-:Y:S05]  /*29320*/  BSYNC B1 ;  /* 0x0000000000017941 */ /* 0x000fea0003800000 */
.L_x_400:
        /* <DEDUP_REMOVED lines=9> */
.L_x_403:
[----:B------:R-:W-:Y:S05]  /*293c0*/  BSYNC B1 ;  /* 0x0000000000017941 */ /* 0x000fea0003800000 */
.L_x_402:
        /* <DEDUP_REMOVED lines=9> */
.L_x_405:
[----:B------:R-:W-:Y:S05]  /*29460*/  BSYNC B1 ;  /* 0x0000000000017941 */ /* 0x000fea0003800000 */
.L_x_404:
        /* <DEDUP_REMOVED lines=9> */
.L_x_407:
[----:B------:R-:W-:Y:S05]  /*29500*/  BSYNC B1 ;  /* 0x0000000000017941 */ /* 0x000fea0003800000 */
.L_x_406:
        /* <DEDUP_REMOVED lines=9> */
.L_x_409:
[----:B------:R-:W-:Y:S05]  /*295a0*/  BSYNC B1 ;  /* 0x0000000000017941 */ /* 0x000fea0003800000 */
.L_x_408:
        /* <DEDUP_REMOVED lines=9> */
.L_x_411:
[----:B------:R-:W-:Y:S05]  /*29640*/  BSYNC B1 ;  /* 0x0000000000017941 */ /* 0x000fea0003800000 */
.L_x_410:
        /* <DEDUP_REMOVED lines=9> */
.L_x_413:
[----:B------:R-:W-:Y:S05]  /*296e0*/  BSYNC B1 ;  /* 0x0000000000017941 */ /* 0x000fea0003800000 */
.L_x_412:
        /* <DEDUP_REMOVED lines=9> */
.L_x_415:
[----:B------:R-:W-:Y:S05]  /*29780*/  BSYNC B1 ;  /* 0x0000000000017941 */ /* 0x000fea0003800000 */
.L_x_414:
        /* <DEDUP_REMOVED lines=9> */
.L_x_417:
[----:B------:R-:W-:Y:S05]  /*29820*/  BSYNC B1 ;  /* 0x0000000000017941 */ /* 0x000fea0003800000 */
.L_x_416:
        /* <DEDUP_REMOVED lines=9> */
.L_x_419:
[----:B------:R-:W-:Y:S05]  /*298c0*/  BSYNC B1 ;  /* 0x0000000000017941 */ /* 0x000fea0003800000 */
.L_x_418:
        /* <DEDUP_REMOVED lines=9> */
.L_x_421:
[----:B------:R-:W-:Y:S05]  /*29960*/  BSYNC B1 ;  /* 0x0000000000017941 */ /* 0x000fea0003800000 */
.L_x_420:
        /* <DEDUP_REMOVED lines=9> */
.L_x_423:
[----:B------:R-:W-:Y:S05]  /*29a00*/  BSYNC B1 ;  /* 0x0000000000017941 */ /* 0x000fea0003800000 */
.L_x_422:
        /* <DEDUP_REMOVED lines=9> */
.L_x_425:
[----:B------:R-:W-:Y:S05]  /*29aa0*/  BSYNC B1 ;  /* 0x0000000000017941 */ /* 0x000fea0003800000 */
.L_x_424:
        /* <DEDUP_REMOVED lines=9> */
.L_x_427:
[----:B------:R-:W-:Y:S05]  /*29b40*/  BSYNC B1 ;  /* 0x0000000000017941 */ /* 0x000fea0003800000 */
.L_x_426:
        /* <DEDUP_REMOVED lines=9> */
.L_x_429:
[----:B------:R-:W-:Y:S05]  /*29be0*/  BSYNC B1 ;  /* 0x0000000000017941 */ /* 0x000fea0003800000 */
.L_x_428:
        /* <DEDUP_REMOVED lines=9> */
.L_x_431:
[----:B------:R-:W-:Y:S05]  /*29c80*/  BSYNC B1 ;  /* 0x0000000000017941 */ /* 0x000fea0003800000 */
.L_x_430:
        /* <DEDUP_REMOVED lines=9> */
.L_x_433:
[----:B------:R-:W-:Y:S05]  /*29d20*/  BSYNC B1 ;  /* 0x0000000000017941 */ /* 0x000fea0003800000 */
.L_x_432:
        /* <DEDUP_REMOVED lines=9> */
.L_x_435:
[----:B------:R-:W-:Y:S05]  /*29dc0*/  BSYNC B1 ;  /* 0x0000000000017941 */ /* 0x000fea0003800000 */
.L_x_434:
        /* <DEDUP_REMOVED lines=9> */
.L_x_437:
[----:B------:R-:W-:Y:S05]  /*29e60*/  BSYNC B1 ;  /* 0x0000000000017941 */ /* 0x000fea0003800000 */
.L_x_436:
        /* <DEDUP_REMOVED lines=9> */
.L_x_439:
[----:B------:R-:W-:Y:S05]  /*29f00*/  BSYNC B1 ;  /* 0x0000000000017941 */ /* 0x000fea0003800000 */
.L_x_438:
        /* <DEDUP_REMOVED lines=9> */
.L_x_441:
[----:B------:R-:W-:Y:S05]  /*29fa0*/  BSYNC B1 ;  /* 0x0000000000017941 */ /* 0x000fea0003800000 */
.L_x_440:
        /* <DEDUP_REMOVED lines=9> */
.L_x_443:
[----:B------:R-:W-:Y:S05]  /*2a040*/  BSYNC B1 ;  /* 0x0000000000017941 */ /* 0x000fea0003800000 */
.L_x_442:
        /* <DEDUP_REMOVED lines=9> */
.L_x_445:
[----:B------:R-:W-:Y:S05]  /*2a0e0*/  BSYNC B1 ;  /* 0x0000000000017941 */ /* 0x000fea0003800000 */
.L_x_444:
        /* <DEDUP_REMOVED lines=9> */
.L_x_447:
[----:B------:R-:W-:Y:S05]  /*2a180*/  BSYNC B1 ;  /* 0x0000000000017941 */ /* 0x000fea0003800000 */
.L_x_446:
        /* <DEDUP_REMOVED lines=9> */
.L_x_449:
[----:B------:R-:W-:Y:S05]  /*2a220*/  BSYNC B1 ;  /* 0x0000000000017941 */ /* 0x000fea0003800000 */
.L_x_448:
        /* <DEDUP_REMOVED lines=9> */
.L_x_451:
[----:B------:R-:W-:Y:S05]  /*2a2c0*/  BSYNC B1 ;  /* 0x0000000000017941 */ /* 0x000fea0003800000 */
.L_x_450:
        /* <DEDUP_REMOVED lines=9> */
.L_x_453:
[----:B------:R-:W-:Y:S05]  /*2a360*/  BSYNC B1 ;  /* 0x0000000000017941 */ /* 0x000fea0003800000 */
.L_x_452:
        /* <DEDUP_REMOVED lines=9> */
.L_x_455:
[----:B------:R-:W-:Y:S05]  /*2a400*/  BSYNC B1 ;  /* 0x0000000000017941 */ /* 0x000fea0003800000 */
.L_x_454:
        /* <DEDUP_REMOVED lines=9> */
.L_x_457:
[----:B------:R-:W-:Y:S05]  /*2a4a0*/  BSYNC B1 ;  /* 0x0000000000017941 */ /* 0x000fea0003800000 */
.L_x_456:
        /* <DEDUP_REMOVED lines=9> */
.L_x_459:
[----:B------:R-:W-:Y:S05]  /*2a540*/  BSYNC B1 ;  /* 0x0000000000017941 */ /* 0x000fea0003800000 */
.L_x_458:
        /* <DEDUP_REMOVED lines=9> */
.L_x_461:
[----:B------:R-:W-:Y:S05]  /*2a5e0*/  BSYNC B1 ;  /* 0x0000000000017941 */ /* 0x000fea0003800000 */
.L_x_460:
        /* <DEDUP_REMOVED lines=9> */
.L_x_463:
[----:B------:R-:W-:Y:S05]  /*2a680*/  BSYNC B1 ;  /* 0x0000000000017941 */ /* 0x000fea0003800000 */
.L_x_462:
        /* <DEDUP_REMOVED lines=9> */
.L_x_465:
[----:B------:R-:W-:Y:S05]  /*2a720*/  BSYNC B1 ;  /* 0x0000000000017941 */ /* 0x000fea0003800000 */
.L_x_464:
        /* <DEDUP_REMOVED lines=9> */
.L_x_467:
[----:B------:R-:W-:Y:S05]  /*2a7c0*/  BSYNC B1 ;  /* 0x0000000000017941 */ /* 0x000fea0003800000 */
.L_x_466:
        /* <DEDUP_REMOVED lines=9> */
.L_x_469:
[----:B------:R-:W-:Y:S05]  /*2a860*/  BSYNC B1 ;  /* 0x0000000000017941 */ /* 0x000fea0003800000 */
.L_x_468:
        /* <DEDUP_REMOVED lines=9> */
.L_x_471:
[----:B------:R-:W-:Y:S05]  /*2a900*/  BSYNC B1 ;  /* 0x0000000000017941 */ /* 0x000fea0003800000 */
.L_x_470:
        /* <DEDUP_REMOVED lines=9> */
.L_x_473:
[----:B------:R-:W-:Y:S05]  /*2a9a0*/  BSYNC B1 ;  /* 0x0000000000017941 */ /* 0x000fea0003800000 */
.L_x_472:
        /* <DEDUP_REMOVED lines=9> */
.L_x_475:
[----:B------:R-:W-:Y:S05]  /*2aa40*/  BSYNC B1 ;  /* 0x0000000000017941 */ /* 0x000fea0003800000 */
.L_x_474:
        /* <DEDUP_REMOVED lines=9> */
.L_x_477:
[----:B------:R-:W-:Y:S05]  /*2aae0*/  BSYNC B1 ;  /* 0x0000000000017941 */ /* 0x000fea0003800000 */
.L_x_476:
        /* <DEDUP_REMOVED lines=9> */
.L_x_479:
[----:B------:R-:W-:Y:S05]  /*2ab80*/  BSYNC B1 ;  /* 0x0000000000017941 */ /* 0x000fea0003800000 */
.L_x_478:
        /* <DEDUP_REMOVED lines=9> */
.L_x_481:
[----:B------:R-:W-:Y:S05]  /*2ac20*/  BSYNC B1 ;  /* 0x0000000000017941 */ /* 0x000fea0003800000 */
.L_x_480:
        /* <DEDUP_REMOVED lines=9> */
.L_x_483:
[----:B------:R-:W-:Y:S05]  /*2acc0*/  BSYNC B1 ;  /* 0x0000000000017941 */ /* 0x000fea0003800000 */
.L_x_482:
        /* <DEDUP_REMOVED lines=9> */
.L_x_485:
[----:B------:R-:W-:Y:S05]  /*2ad60*/  BSYNC B1 ;  /* 0x0000000000017941 */ /* 0x000fea0003800000 */
.L_x_484:
        /* <DEDUP_REMOVED lines=9> */
.L_x_487:
[----:B------:R-:W-:Y:S05]  /*2ae00*/  BSYNC B1 ;  /* 0x0000000000017941 */ /* 0x000fea0003800000 */
.L_x_486:
        /* <DEDUP_REMOVED lines=9> */
.L_x_489:
[----:B------:R-:W-:Y:S05]  /*2aea0*/  BSYNC B1 ;  /* 0x0000000000017941 */ /* 0x000fea0003800000 */
.L_x_488:
        /* <DEDUP_REMOVED lines=9> */
.L_x_491:
[----:B------:R-:W-:Y:S05]  /*2af40*/  BSYNC B1 ;  /* 0x0000000000017941 */ /* 0x000fea0003800000 */
.L_x_490:
        /* <DEDUP_REMOVED lines=9> */
.L_x_493:
[----:B------:R-:W-:Y:S05]  /*2afe0*/  BSYNC B1 ;  /* 0x0000000000017941 */ /* 0x000fea0003800000 */
.L_x_492:
        /* <DEDUP_REMOVED lines=9> */
.L_x_495:
[----:B------:R-:W-:Y:S05]  /*2b080*/  BSYNC B1 ;  /* 0x0000000000017941 */ /* 0x000fea0003800000 */
.L_x_494:
        /* <DEDUP_REMOVED lines=9> */
.L_x_497:
[----:B------:R-:W-:Y:S05]  /*2b120*/  BSYNC B1 ;  /* 0x0000000000017941 */ /* 0x000fea0003800000 */
.L_x_496:
        /* <DEDUP_REMOVED lines=9> */
.L_x_499:
[----:B------:R-:W-:Y:S05]  /*2b1c0*/  BSYNC B1 ;  /* 0x0000000000017941 */ /* 0x000fea0003800000 */
.L_x_498:
        /* <DEDUP_REMOVED lines=9> */
.L_x_501:
[----:B------:R-:W-:Y:S05]  /*2b260*/  BSYNC B1 ;  /* 0x0000000000017941 */ /* 0x000fea0003800000 */
.L_x_500:
        /* <DEDUP_REMOVED lines=9> */
.L_x_503:
[----:B------:R-:W-:Y:S05]  /*2b300*/  BSYNC B1 ;  /* 0x0000000000017941 */ /* 0x000fea0003800000 */
.L_x_502:
        /* <DEDUP_REMOVED lines=9> */
.L_x_505:
[----:B------:R-:W-:Y:S05]  /*2b3a0*/  BSYNC B1 ;  /* 0x0000000000017941 */ /* 0x000fea0003800000 */
.L_x_504:
        /* <DEDUP_REMOVED lines=9> */
.L_x_507:
[----:B------:R-:W-:Y:S05]  /*2b440*/  BSYNC B1 ;  /* 0x0000000000017941 */ /* 0x000fea0003800000 */
.L_x_506:
        /* <DEDUP_REMOVED lines=9> */
.L_x_509:
[----:B------:R-:W-:Y:S05]  /*2b4e0*/  BSYNC B1 ;  /* 0x0000000000017941 */ /* 0x000fea0003800000 */
.L_x_508:
        /* <DEDUP_REMOVED lines=9> */
.L_x_511:
[----:B------:R-:W-:Y:S05]  /*2b580*/  BSYNC B1 ;  /* 0x0000000000017941 */ /* 0x000fea0003800000 */
.L_x_510:
        /* <DEDUP_REMOVED lines=9> */
.L_x_513:
[----:B------:R-:W-:Y:S05]  /*2b620*/  BSYNC B1 ;  /* 0x0000000000017941 */ /* 0x000fea0003800000 */
.L_x_512:
        /* <DEDUP_REMOVED lines=9> */
.L_x_515:
[----:B------:R-:W-:Y:S05]  /*2b6c0*/  BSYNC B1 ;  /* 0x0000000000017941 */ /* 0x000fea0003800000 */
.L_x_514:
        /* <DEDUP_REMOVED lines=9> */
.L_x_517:
[----:B------:R-:W-:Y:S05]  /*2b760*/  BSYNC B1 ;  /* 0x0000000000017941 */ /* 0x000fea0003800000 */
.L_x_516:
        /* <DEDUP_REMOVED lines=9> */
.L_x_519:
[----:B------:R-:W-:Y:S05]  /*2b800*/  BSYNC B1 ;  /* 0x0000000000017941 */ /* 0x000fea0003800000 */
.L_x_518:
        /* <DEDUP_REMOVED lines=9> */
.L_x_521:
[----:B------:R-:W-:Y:S05]  /*2b8a0*/  BSYNC B1 ;  /* 0x0000000000017941 */ /* 0x000fea0003800000 */
.L_x_520:
        /* <DEDUP_REMOVED lines=9> */
.L_x_523:
[----:B------:R-:W-:Y:S05]  /*2b940*/  BSYNC B1 ;  /* 0x0000000000017941 */ /* 0x000fea0003800000 */
.L_x_522:
        /* <DEDUP_REMOVED lines=9> */
.L_x_525:
[----:B------:R-:W-:Y:S05]  /*2b9e0*/  BSYNC B1 ;  /* 0x0000000000017941 */ /* 0x000fea0003800000 */
.L_x_524:
        /* <DEDUP_REMOVED lines=9> */
.L_x_527:
[----:B------:R-:W-:Y:S05]  /*2ba80*/  BSYNC B1 ;  /* 0x0000000000017941 */ /* 0x000fea0003800000 */
.L_x_526:
        /* <DEDUP_REMOVED lines=9> */
.L_x_529:
[----:B------:R-:W-:Y:S05]  /*2bb20*/  BSYNC B1 ;  /* 0x0000000000017941 */ /* 0x000fea0003800000 */
.L_x_528:
        /* <DEDUP_REMOVED lines=9> */
.L_x_531:
[----:B------:R-:W-:Y:S05]  /*2bbc0*/  BSYNC B1 ;  /* 0x0000000000017941 */ /* 0x000fea0003800000 */
.L_x_530:
[----:B01--45:R-:W-:Y:S01]  /*2bbd0*/  LOP3.LUT R7, R3, 0xffffe000, RZ, 0xc0, !PT ;  /* 0xffffe00003077812 */ /* 0x033fe200078ec0ff */
        /* <DEDUP_REMOVED lines=8> */
.L_x_533:
[----:B------:R-:W-:Y:S05]  /*2bc60*/  BSYNC B1 ;  /* 0x0000000000017941 */ /* 0x000fea0003800000 */
.L_x_532:
        /* <DEDUP_REMOVED lines=9> */
.L_x_535:
[----:B------:R-:W-:Y:S05]  /*2bd00*/  BSYNC B1 ;  /* 0x0000000000017941 */ /* 0x000fea0003800000 */
.L_x_534:
[----:B------:R-:W-:Y:S05]  /*2bd10*/  @!P1 BRA `(.L_x_536) ;  /* 0x00000050004c9947 */ /* 0x000fea0003800000 */
[----:B-----5:R-:W-:-:S05]  /*2bd20*/  LOP3.LUT R3, R3, 0xffffe000, RZ, 0xc0, !PT ;  /* 0xffffe00003037812 */ /* 0x020fca00078ec0ff */
[----:B------:R-:W-:-:S04]  /*2bd30*/  FMUL R0, R3, R16 ;  /* 0x0000001003007220 */ /* 0x000fc80000400000 */
[----:B------:R-:W-:-:S05]  /*2bd40*/  FFMA R151, R151, R2, R0 ;  /* 0x0000000297977223 */ /* 0x000fca0000000000 */
[----:B------:R-:W-:-:S05]  /*2bd50*/  F2FP.TF32.F32.PACK_B R151, R151 ;  /* 0x00000097ff97723e */ /* 0x000fca00024050ff */
[----:B------:R0:W-:Y:S01]  /*2bd60*/  STG.E desc[UR44][R4.64+0x3e4], R151 ;  /* 0x0003e49704007986 */ /* 0x0001e2000c10192c */
[----:B------:R-:W-:Y:S05]  /*2bd70*/  BRA `(.L_x_536) ;  /* 0x0000005000347947 */ /* 0x000fea0003800000 */
.L_x_29:
[----:B------:R-:W2:Y:S01]  /*2bd80*/  LDL.LU R3, [R1] ;  /* 0x0000000001037983 */ /* 0x000ea20000300800 */
[----:B------:R-:W-:-:S03]  /*2bd90*/  ULDC.64 UR4, c[0x0][0x5c0] ;  /* 0x0001700000047ab9 */ /* 0x000fc60000000a00 */
[----:B------:R-:W3:Y:S04]  /*2bda0*/  LDL.LU R9, [R1+0x8] ;  /* 0x0000080001097983 */ /* 0x000ee80000300800 */
[----:B------:R-:W4:Y:S04]  /*2bdb0*/  LDL.LU R8, [R1+0x54] ;  /* 0x0000540001087983 */ /* 0x000f280000300800 */
[----:B------:R-:W5:Y:S04]  /*2bdc0*/  LDL.LU R235, [R1+0x8c] ;  /* 0x00008c0001eb7983 */ /* 0x000f680000300800 */
        /* <DEDUP_REMOVED lines=91> */
[----:B------:R-:W5:Y:S01]  /*2c380*/  LDL.LU R12, [R1+0x1fc] ;  /* 0x0001fc00010c7983 */ /* 0x000f620000300800 */
[----:B--2---:R-:W-:Y:S01]  /*2c390*/  FMUL R3, R3, R2 ;  /* 0x0000000203037220 */ /* 0x004fe20000400000 */
[----:B------:R-:W-:-:S02]  /*2c3a0*/  LEA R4, P0, R6, UR4, 0x2 ;  /* 0x0000000406047c11 */ /* 0x000fc4000f8010ff */
[----:B------:R-:W2:Y:S02]  /*2c3b0*/  LDL.LU R7, [R1+0x4] ;  /* 0x0000040001077983 */ /* 0x000ea40000300800 */
[----:B------:R-:W-:Y:S02]  /*2c3c0*/  LEA.HI.X R5, R6, UR5, R10, 0x2, P0 ;  /* 0x0000000506057c11 */ /* 0x000fe400080f140a */
[----:B------:R-:W-:Y:S01]  /*2c3d0*/  F2FP.TF32.F32.PACK_B R3, R3 ;  /* 0x00000003ff03723e */ /* 0x000fe200024050ff */
[----:B------:R-:W5:Y:S01]  /*2c3e0*/  LDL.LU R10, [R1+0x5c] ;  /* 0x00005c00010a7983 */ /* 0x000f620000300800 */
[----:B------:R-:W-:-:S03]  /*2c3f0*/  ISETP.GT.AND P0, PT, R0, 0x1, P3 ;  /* 0x000000010000780c */ /* 0x000fc60001f04270 */
[----:B------:R2:W-:Y:S01]  /*2c400*/  @P1 STG.E desc[UR44][R4.64], R3 ;  /* 0x0000000304001986 */ /* 0x0005e2000c10192c */
[----:B------:R-:W-:Y:S01]  /*2c410*/  ISETP.GT.AND P2, PT, R158, 0x8, PT ;  /* 0x000000089e00780c */ /* 0x000fe20003f44270 */
[----:B--2---:R-:W-:-:S05]  /*2c420*/  FMUL R3, R7, R2 ;  /* 0x0000000207037220 */ /* 0x004fca0000400000 */
[----:B------:R-:W-:-:S05]  /*2c430*/  F2FP.TF32.F32.PACK_B R3, R3 ;  /* 0x00000003ff03723e */ /* 0x000fca00024050ff */
[----:B------:R0:W-:Y:S04]  /*2c440*/  @P0 STG.E desc[UR44][R4.64+0x4], R3 ;  /* 0x0000040304000986 */ /* 0x0001e8000c10192c */
[----:B0-----:R-:W2:Y:S01]  /*2c450*/  LDL.LU R3, [R1+0xc] ;  /* 0x00000c0001037983 */ /* 0x001ea20000300800 */
[----:B------:R-:W-:Y:S01]  /*2c460*/  USHF.L.U32 UR5, UR8, 0x5, URZ ;  /* 0x0000000508057899 */ /* 0x000fe2000800063f */
[----:B------:R-:W-:Y:S01]  /*2c470*/  ISETP.GT.AND P0, PT, R0, RZ, P2 ;  /* 0x000000ff0000720c */ /* 0x000fe20001704270 */
[----:B------:R-:W-:Y:S01]  /*2c480*/  USHF.L.U64.HI UR4, UR8, 0x5, UR9 ;  /* 0x0000000508047899 */ /* 0x000fe20008010209 */
[----:B---3--:R-:W-:-:S03]  /*2c490*/  FMUL R9, R9, R2 ;  /* 0x0000000209097220 */ /* 0x008fc60000400000 */
[----:B------:R-:W-:Y:S02]  /*2c4a0*/  IADD3 R6, P1, R4, UR5, RZ ;  /* 0x0000000504067c10 */ /* 0x000fe4000ff3e0ff */
[----:B------:R-:W-:Y:S02]  /*2c4b0*/  F2FP.TF32.F32.PACK_B R9, R9 ;  /* 0x00000009ff09723e */ /* 0x000fe400024050ff */
[----:B------:R-:W-:-:S05]  /*2c4c0*/  IADD3.X R7, R5, UR4, RZ, P1, !PT ;  /* 0x0000000405077c10 */ /* 0x000fca0008ffe4ff */
[----:B------:R0:W-:Y:S01]  /*2c4d0*/  @P0 STG.E desc[UR44][R6.64], R9 ;  /* 0x0000000906000986 */ /* 0x0001e2000c10192c */
[----:B------:R-:W-:-:S03]  /*2c4e0*/  ISETP.GT.AND P0, PT, R0, 0x1, P2 ;  /* 0x000000010000780c */ /* 0x000fc60001704270 */
[----:B0-----:R-:W3:Y:S01]  /*2c4f0*/  LDL.LU R9, [R1+0x60] ;  /* 0x0000600001097983 */ /* 0x001ee20000300800 */
[----:B--2---:R-:W-:-:S05]  /*2c500*/  FMUL R3, R3, R2 ;  /* 0x0000000203037220 */ /* 0x004fca0000400000 */
[----:B------:R-:W-:-:S05]  /*2c510*/  F2FP.TF32.F32.PACK_B R3, R3 ;  /* 0x00000003ff03723e */ /* 0x000fca00024050ff */
[----:B------:R0:W-:Y:S04]  /*2c520*/  @P0 STG.E desc[UR44][R6.64+0x4], R3 ;  /* 0x0000040306000986 */ /* 0x0001e8000c10192c */
[----:B0-----:R-:W2:Y:S01]  /*2c530*/  LDL.LU R3, [R1+0x10] ;  /* 0x0000100001037983 */ /* 0x001ea20000300800 */
[----:B------:R-:W-:Y:S01]  /*2c540*/  ISETP.GT.AND P0, PT, R0, 0x8, P3 ;  /* 0x000000080000780c */ /* 0x000fe20001f04270 */
[----:B--2---:R-:W-:-:S05]  /*2c550*/  FMUL R3, R3, R2 ;  /* 0x0000000203037220 */ /* 0x004fca0000400000 */
[----:B------:R-:W-:-:S07]  /*2c560*/  F2FP.TF32.F32.PACK_B R3, R3 ;  /* 0x00000003ff03723e */ /* 0x000fce00024050ff */
        /* <DEDUP_REMOVED lines=82> */
[C---:B------:R-:W-:Y:S02]  /*2ca90*/  ISETP.GT.AND P1, PT, R0.reuse, 0x29, P3 ;  /* 0x000000290000780c */ /* 0x040fe40001f24270 */
[----:B------:R-:W-:Y:S01]  /*2caa0*/  ISETP.GT.AND P0, PT, R0, 0x28, P2 ;  /* 0x000000280000780c */ /* 0x000fe20001704270 */
[----:B----4-:R-:W-:-:S05]  /*2cab0*/  FMUL R8, R8, R2 ;  /* 0x0000000208087220 */ /* 0x010fca0000400000 */
[----:B------:R-:W-:-:S05]  /*2cac0*/  F2FP.TF32.F32.PACK_B R8, R8 ;  /* 0x00000008ff08723e */ /* 0x000fca00024050ff */
[----:B------:R0:W-:Y:S04]  /*2cad0*/  @P1 STG.E desc[UR44][R4.64+0xa4], R8 ;  /* 0x0000a40804001986 */ /* 0x0001e8000c10192c */
[----:B0-----:R-:W4:Y:S01]  /*2cae0*/  LDL.LU R8, [R1+0x68] ;  /* 0x0000680001087983 */ /* 0x001f220000300800 */
[----:B--2---:R-:W-:-:S05]  /*2caf0*/  FMUL R3, R3, R2 ;  /* 0x0000000203037220 */ /* 0x004fca0000400000 */
[----:B------:R-:W-:-:S05]  /*2cb00*/  F2FP.TF32.F32.PACK_B R3, R3 ;  /* 0x00000003ff03723e */ /* 0x000fca00024050ff */
[----:B------:R0:W-:Y:S04]  /*2cb10*/  @P0 STG.E desc[UR44][R6.64+0xa0], R3 ;  /* 0x0000a00306000986 */ /* 0x0001e8000c10192c */
[----:B0-----:R-:W2:Y:S01]  /*2cb20*/  LDL.LU R3, [R1+0x64] ;  /* 0x0000640001037983 */ /* 0x001ea20000300800 */
[C---:B------:R-:W-:Y:S02]  /*2cb30*/  ISETP.GT.AND P1, PT, R0.reuse, 0x29, P2 ;  /* 0x000000290000780c */ /* 0x040fe40001724270 */
[----:B------:R-:W-:Y:S01]  /*2cb40*/  ISETP.GT.AND P4, PT, R0, 0x30, P3 ;  /* 0x000000300000780c */ /* 0x000fe20001f84270 */
[-C--:B-----5:R-:W-:Y:S01]  /*2cb50*/  FMUL R10, R10, R2.reuse ;  /* 0x000000020a0a7220 */ /* 0x0a0fe20000400000 */
[C---:B------:R-:W-:Y:S01]  /*2cb60*/  ISETP.GT.AND P5, PT, R0.reuse, 0x31, P3 ;  /* 0x000000310000780c */ /* 0x040fe20001fa4270 */
[-C--:B---3--:R-:W-:Y:S01]  /*2cb70*/  FMUL R9, R9, R2.reuse ;  /* 0x0000000209097220 */ /* 0x088fe20000400000 */
[----:B------:R-:W-:Y:S01]  /*2cb80*/  ISETP.GT.AND P0, PT, R0, 0x30, P2 ;  /* 0x000000300000780c */ /* 0x000fe20001704270 */
[----:B----4-:R-:W-:Y:S01]  /*2cb90*/  FMUL R8, R8, R2 ;  /* 0x0000000208087220 */ /* 0x010fe20000400000 */
[----:B------:R-:W-:-:S02]  /*2cba0*/  F2FP.TF32.F32.PACK_B R10, R10 ;  /* 0x0000000aff0a723e */ /* 0x000fc400024050ff */
[----:B------:R-:W-:Y:S02]  /*2cbb0*/  F2FP.TF32.F32.PACK_B R9, R9 ;  /* 0x00000009ff09723e */ /* 0x000fe400024050ff */
[----:B------:R-:W-:Y:S01]  /*2cbc0*/  F2FP.TF32.F32.PACK_B R8, R8 ;  /* 0x00000008ff08723e */ /* 0x000fe200024050ff */
[----:B------:R0:W-:Y:S04]  /*2cbd0*/  @P1 STG.E desc[UR44][R6.64+0xa4], R10 ;  /* 0x0000a40a06001986 */ /* 0x0001e8000c10192c */
[----:B------:R1:W-:Y:S04]  /*2cbe0*/  @P4 STG.E desc[UR44][R4.64+0xc0], R9 ;  /* 0x0000c00904004986 */ /* 0x0003e8000c10192c */
[----:B0-----:R-:W3:Y:S04]  /*2cbf0*/  LDL.LU R10, [R1+0x78] ;  /* 0x00007800010a7983 */ /* 0x001ee80000300800 */
[----:B-1----:R-:W4:Y:S01]  /*2cc00*/  LDL.LU R9, [R1+0x74] ;  /* 0x0000740001097983 */ /* 0x002f220000300800 */
[----:B--2---:R-:W-:-:S05]  /*2cc10*/  FMUL R3, R3, R2 ;  /* 0x0000000203037220 */ /* 0x004fca0000400000 */
[----:B------:R-:W-:-:S05]  /*2cc20*/  F2FP.TF32.F32.PACK_B R3, R3 ;  /* 0x00000003ff03723e */ /* 0x000fca00024050ff */
[----:B------:R0:W-:Y:S04]  /*2cc30*/  @P5 STG.E desc[UR44][R4.64+0xc4], R3 ;  /* 0x0000c40304005986 */ /* 0x0001e8000c10192c */
[----:B------:R1:W-:Y:S04]  /*2cc40*/  @P0 STG.E desc[UR44][R6.64+0xc0], R8 ;  /* 0x0000c00806000986 */ /* 0x0003e8000c10192c */
[----:B0-----:R-:W2:Y:S04]  /*2cc50*/  LDL.LU R3, [R1+0x6c] ;  /* 0x00006c0001037983 */ /* 0x001ea80000300800 */
[----:B-1----:R-:W5:Y:S01]  /*2cc60*/  LDL.LU R8, [R1+0x70] ;  /* 0x0000700001087983 */ /* 0x002f620000300800 */
[----:B------:R-:W-:-:S02]  /*2cc70*/  ISETP.GT.AND P1, PT, R0, 0x31, P2 ;  /* 0x000000310000780c */ /* 0x000fc40001724270 */
[C---:B------:R-:W-:Y:S02]  /*2cc80*/  ISETP.GT.AND P4, PT, R0.reuse, 0x38, P3 ;  /* 0x000000380000780c */ /* 0x040fe40001f84270 */
[C---:B------:R-:W-:Y:S02]  /*2cc90*/  ISETP.GT.AND P5, PT, R0.reuse, 0x39, P3 ;  /* 0x000000390000780c */ /* 0x040fe40001fa4270 */
[----:B------:R-:W-:Y:S01]  /*2cca0*/  ISETP.GT.AND P0, PT, R0, 0x38, P2 ;  /* 0x000000380000780c */ /* 0x000fe20001704270 */
[-C--:B----4-:R-:W-:Y:S01]  /*2ccb0*/  FMUL R9, R9, R2.reuse ;  /* 0x0000000209097220 */ /* 0x090fe20000400000 */
[----:B---3--:R-:W-:-:S04]  /*2ccc0*/  FMUL R10, R10, R2 ;  /* 0x000000020a0a7220 */ /* 0x008fc80000400000 */
[----:B------:R-:W-:Y:S02]  /*2ccd0*/  F2FP.TF32.F32.PACK_B R9, R9 ;  /* 0x00000009ff09723e */ /* 0x000fe400024050ff */
[----:B------:R-:W-:Y:S01]  /*2cce0*/  F2FP.TF32.F32.PACK_B R10, R10 ;  /* 0x0000000aff0a723e */ /* 0x000fe200024050ff */
[-C--:B--2---:R-:W-:Y:S01]  /*2ccf0*/  FMUL R3, R3, R2.reuse ;  /* 0x0000000203037220 */ /* 0x084fe20000400000 */
[----:B-----5:R-:W-:-:S04]  /*2cd00*/  FMUL R8, R8, R2 ;  /* 0x0000000208087220 */ /* 0x020fc80000400000 */
[----:B------:R-:W-:Y:S02]  /*2cd10*/  F2FP.TF32.F32.PACK_B R3, R3 ;  /* 0x00000003ff03723e */ /* 0x000fe400024050ff */
[----:B------:R-:W-:-:S03]  /*2cd20*/  F2FP.TF32.F32.PACK_B R8, R8 ;  /* 0x00000008ff08723e */ /* 0x000fc600024050ff */
[----:B------:R0:W-:Y:S04]  /*2cd30*/  @P1 STG.E desc[UR44][R6.64+0xc4], R3 ;  /* 0x0000c40306001986 */ /* 0x0001e8000c10192c */
[----:B------:R1:W-:Y:S04]  /*2cd40*/  @P4 STG.E desc[UR44][R4.64+0xe0], R8 ;  /* 0x0000e00804004986 */ /* 0x0003e8000c10192c */
[----:B0-----:R-:W2:Y:S04]  /*2cd50*/  LDL.LU R3, [R1+0x7c] ;  /* 0x00007c0001037983 */ /* 0x001ea80000300800 */
[----:B-1----:R-:W3:Y:S04]  /*2cd60*/  LDL.LU R8, [R1+0x80] ;  /* 0x0000800001087983 */ /* 0x002ee80000300800 */
[----:B------:R0:W-:Y:S04]  /*2cd70*/  @P5 STG.E desc[UR44][R4.64+0xe4], R9 ;  /* 0x0000e40904005986 */ /* 0x0001e8000c10192c */
[----:B------:R1:W-:Y:S04]  /*2cd80*/  @P0 STG.E desc[UR44][R6.64+0xe0], R10 ;  /* 0x0000e00a06000986 */ /* 0x0003e8000c10192c */
[----:B0-----:R-:W4:Y:S04]  /*2cd90*/  LDL.LU R9, [R1+0x84] ;  /* 0x0000840001097983 */ /* 0x001f280000300800 */
[----:B-1----:R-:W5:Y:S01]  /*2cda0*/  LDL.LU R10, [R1+0x88] ;  /* 0x00008800010a7983 */ /* 0x002f620000300800 */
[----:B------:R-:W-:-:S02]  /*2cdb0*/  ISETP.GT.AND P1, PT, R0, 0x39, P2 ;  /* 0x000000390000780c */ /* 0x000fc40001724270 */
[C---:B------:R-:W-:Y:S02]  /*2cdc0*/  ISETP.GT.AND P4, PT, R0.reuse, 0x40, P3 ;  /* 0x000000400000780c */ /* 0x040fe40001f84270 */
[C---:B------:R-:W-:Y:S02]  /*2cdd0*/  ISETP.GT.AND P5, PT, R0.reuse, 0x41, P3 ;  /* 0x000000410000780c */ /* 0x040fe40001fa4270 */
[----:B------:R-:W-:Y:S01]  /*2cde0*/  ISETP.GT.AND P0, PT, R0, 0x40, P2 ;  /* 0x000000400000780c */ /* 0x000fe20001704270 */
[-C--:B------:R-:W-:Y:S01]  /*2cdf0*/  FMUL R11, R11, R2.reuse ;  /* 0x000000020b0b7220 */ /* 0x080fe20000400000 */
[----:B------:R-:W-:-:S04]  /*2ce00*/  FMUL R13, R13, R2 ;  /* 0x000000020d0d7220 */ /* 0x000fc80000400000 */
[----:B------:R-:W-:Y:S02]  /*2ce10*/  F2FP.TF32.F32.PACK_B R11, R11 ;  /* 0x0000000bff0b723e */ /* 0x000fe400024050ff */
[----:B------:R-:W-:Y:S01]  /*2ce20*/  F2FP.TF32.F32.PACK_B R13, R13 ;  /* 0x0000000dff0d723e */ /* 0x000fe200024050ff */
[----:B------:R-:W-:-:S05]  /*2ce30*/  FMUL R15, R15, R2 ;  /* 0x000000020f0f7220 */ /* 0x000fca0000400000 */
[----:B------:R-:W-:Y:S01]  /*2ce40*/  F2FP.TF32.F32.PACK_B R15, R15 ;  /* 0x0000000fff0f723e */ /* 0x000fe200024050ff */
[----:B------:R-:W-:-:S05]  /*2ce50*/  FMUL R19, R19, R2 ;  /* 0x0000000213137220 */ /* 0x000fca0000400000 */
[----:B------:R-:W-:Y:S01]  /*2ce60*/  F2FP.TF32.F32.PACK_B R19, R19 ;  /* 0x00000013ff13723e */ /* 0x000fe200024050ff */
[-C--:B--2---:R-:W-:Y:S01]  /*2ce70*/  FMUL R3, R3, R2.reuse ;  /* 0x0000000203037220 */ /* 0x084fe20000400000 */
[----:B---3--:R-:W-:-:S04]  /*2ce80*/  FMUL R8, R8, R2 ;  /* 0x0000000208087220 */ /* 0x008fc80000400000 */
[----:B------:R-:W-:Y:S02]  /*2ce90*/  F2FP.TF32.F32.PACK_B R3, R3 ;  /* 0x00000003ff03723e */ /* 0x000fe400024050ff */
[----:B------:R-:W-:-:S03]  /*2cea0*/  F2FP.TF32.F32.PACK_B R8, R8 ;  /* 0x00000008ff08723e */ /* 0x000fc600024050ff */
[----:B------:R0:W-:Y:S01]  /*2ceb0*/  @P1 STG.E desc[UR44][R6.64+0xe4], R3 ;  /* 0x0000e40306001986 */ /* 0x0001e2000c10192c */
[----:B------:R-:W-:-:S03]  /*2cec0*/  ISETP.GT.AND P1, PT, R0, 0x41, P2 ;  /* 0x000000410000780c */ /* 0x000fc60001724270 */
[----:B------:R1:W-:Y:S01]  /*2ced0*/  @P4 STG.E desc[UR44][R4.64+0x100], R8 ;  /* 0x0001000804004986 */ /* 0x0003e2000c10192c */
[----:B------:R-:W-:Y:S01]  /*2cee0*/  ISETP.GT.AND P4, PT, R0, 0x48, P3 ;  /* 0x000000480000780c */ /* 0x000fe20001f84270 */
[-C--:B----4-:R-:W-:Y:S01]  /*2cef0*/  FMUL R9, R9, R2.reuse ;  /* 0x0000000209097220 */ /* 0x090fe20000400000 */
[-C--:B0-----:R-:W-:Y:S01]  /*2cf00*/  FMUL R3, R235, R2.reuse ;  /* 0x00000002eb037220 */ /* 0x081fe20000400000 */
[-C--:B-----5:R-:W-:Y:S01]  /*2cf10*/  FMUL R10, R10, R2.reuse ;  /* 0x000000020a0a7220 */ /* 0x0a0fe20000400000 */
[----:B-1----:R-:W-:Y:S02]  /*2cf20*/  FMUL R8, R234, R2 ;  /* 0x00000002ea087220 */ /* 0x002fe40000400000 */
[----:B------:R-:W-:Y:S02]  /*2cf30*/  F2FP.TF32.F32.PACK_B R9, R9 ;  /* 0x00000009ff09723e */ /* 0x000fe400024050ff */
[----:B------:R-:W-:Y:S02]  /*2cf40*/  F2FP.TF32.F32.PACK_B R10, R10 ;  /* 0x0000000aff0a723e */ /* 0x000fe400024050ff */
[----:B------:R-:W-:-:S02]  /*2cf50*/  F2FP.TF32.F32.PACK_B R3, R3 ;  /* 0x00000003ff03723e */ /* 0x000fc400024050ff */
[----:B------:R-:W-:Y:S01]  /*2cf60*/  F2FP.TF32.F32.PACK_B R8, R8 ;  /* 0x00000008ff08723e */ /* 0x000fe200024050ff */
[----:B------:R0:W-:Y:S01]  /*2cf70*/  @P5 STG.E desc[UR44][R4.64+0x104], R9 ;  /* 0x0001040904005986 */ /* 0x0001e2000c10192c */
[----:B------:R-:W-:-:S03]  /*2cf80*/  ISETP.GT.AND P5, PT, R0, 0x49, P3 ;  /* 0x000000490000780c */ /* 0x000fc60001fa4270 */
[----:B------:R1:W-:Y:S01]  /*2cf90*/  @P0 STG.E desc[UR44][R6.64+0x100], R10 ;  /* 0x0001000a06000986 */ /* 0x0003e2000c10192c */
[----:B------:R-:W-:-:S03]  /*2cfa0*/  ISETP.GT.AND P0, PT, R0, 0x48, P2 ;  /* 0x000000480000780c */ /* 0x000fc60001704270 */
[----:B------:R2:W-:Y:S01]  /*2cfb0*/  @P1 STG.E desc[UR44][R6.64+0x104], R3 ;  /* 0x0001040306001986 */ /* 0x0005e2000c10192c */
[----:B------:R-:W-:-:S03]  /*2cfc0*/  ISETP.GT.AND P1, PT, R0, 0x49, P2 ;  /* 0x000000490000780c */ /* 0x000fc60001724270 */
[----:B------:R-:W-:Y:S01]  /*2cfd0*/  @P4 STG.E desc[UR44][R4.64+0x120], R8 ;  /* 0x0001200804004986 */ /* 0x000fe2000c10192c */
[-C--:B0-----:R-:W-:Y:S01]  /*2cfe0*/  FMUL R9, R233, R2.reuse ;  /* 0x00000002e9097220 */ /* 0x081fe20000400000 */
[----:B------:R-:W-:Y:S01]  /*2cff0*/  ISETP.GT.AND P4, PT, R0, 0x50, P3 ;  /* 0x000000500000780c */ /* 0x000fe20001f84270 */
[----:B-1----:R-:W-:-:S03]  /*2d000*/  FMUL R10, R232, R2 ;  /* 0x00000002e80a7220 */ /* 0x002fc60000400000 */
[----:B------:R-:W-:Y:S02]  /*2d010*/  F2FP.TF32.F32.PACK_B R9, R9 ;  /* 0x00000009ff09723e */ /* 0x000fe400024050ff */
[----:B------:R-:W-:-:S03]  /*2d020*/  F2FP.TF32.F32.PACK_B R10, R10 ;  /* 0x0000000aff0a723e */ /* 0x000fc600024050ff */
[----:B------:R0:W-:Y:S01]  /*2d030*/  @P5 STG.E desc[UR44][R4.64+0x124], R9 ;  /* 0x0001240904005986 */ /* 0x0001e2000c10192c */
[----:B------:R-:W-:-:S03]  /*2d040*/  ISETP.GT.AND P5, PT, R0, 0x51, P3 ;  /* 0x000000510000780c */ /* 0x000fc60001fa4270 */
[----:B------:R-:W-:Y:S01]  /*2d050*/  @P0 STG.E desc[UR44][R6.64+0x120], R10 ;  /* 0x0001200a06000986 */ /* 0x000fe2000c10192c */
[----:B------:R-:W-:-:S03]  /*2d060*/  ISETP.GT.AND P0, PT, R0, 0x50, P2 ;  /* 0x000000500000780c */ /* 0x000fc60001704270 */
[----:B------:R1:W-:Y:S01]  /*2d070*/  @P1 STG.E desc[UR44][R6.64+0x124], R11 ;  /* 0x0001240b06001986 */ /* 0x0003e2000c10192c */
[C---:B------:R-:W-:Y:S01]  /*2d080*/  ISETP.GT.AND P1, PT, R0.reuse, 0x51, P2 ;  /* 0x000000510000780c */ /* 0x040fe20001724270 */
[-C--:B--2---:R-:W-:Y:S02]  /*2d090*/  FMUL R3, R231, R2.reuse ;  /* 0x00000002e7037220 */ /* 0x084fe40000400000 */
[----:B------:R2:W-:Y:S01]  /*2d0a0*/  @P4 STG.E desc[UR44][R4.64+0x140], R13 ;  /* 0x0001400d04004986 */ /* 0x0005e2000c10192c */
[----:B------:R-:W-:Y:S01]  /*2d0b0*/  ISETP.GT.AND P4, PT, R0, 0x58, P3 ;  /* 0x000000580000780c */ /* 0x000fe20001f84270 */
[-C--:B0-----:R-:W-:Y:S01]  /*2d0c0*/  FMUL R9, R230, R2.reuse ;  /* 0x00000002e6097220 */ /* 0x081fe20000400000 */
[----:B------:R-:W-:Y:S01]  /*2d0d0*/  F2FP.TF32.F32.PACK_B R3, R3 ;  /* 0x00000003ff03723e */ /* 0x000fe200024050ff */
[----:B-1----:R-:W-:-:S03]  /*2d0e0*/  FMUL R11, R229, R2 ;  /* 0x00000002e50b7220 */ /* 0x002fc60000400000 */
[----:B------:R-:W-:Y:S01]  /*2d0f0*/  F2FP.TF32.F32.PACK_B R9, R9 ;  /* 0x00000009ff09723e */ /* 0x000fe200024050ff */
[----:B------:R-:W-:Y:S01]  /*2d100*/  @P5 STG.E desc[UR44][R4.64+0x144], R15 ;  /* 0x0001440f04005986 */ /* 0x000fe2000c10192c */
[----:B------:R-:W-:-:S03]  /*2d110*/  F2FP.TF32.F32.PACK_B R11, R11 ;  /* 0x0000000bff0b723e */ /* 0x000fc600024050ff */
[----:B------:R0:W-:Y:S01]  /*2d120*/  @P0 STG.E desc[UR44][R6.64+0x140], R3 ;  /* 0x0001400306000986 */ /* 0x0001e2000c10192c */
[C---:B------:R-:W-:Y:S02]  /*2d130*/  ISETP.GT.AND P5, PT, R0.reuse, 0x59, P3 ;  /* 0x000000590000780c */ /* 0x040fe40001fa4270 */
[C---:B------:R-:W-:Y:S01]  /*2d140*/  ISETP.GT.AND P0, PT, R0.reuse, 0x58, P2 ;  /* 0x000000580000780c */ /* 0x040fe20001704270 */
[----:B------:R1:W-:Y:S01]  /*2d150*/  @P1 STG.E desc[UR44][R6.64+0x144], R9 ;  /* 0x0001440906001986 */ /* 0x0003e2000c10192c */
[----:B------:R-:W-:Y:S01]  /*2d160*/  ISETP.GT.AND P1, PT, R0, 0x59, P2 ;  /* 0x000000590000780c */ /* 0x000fe20001724270 */
[-C--:B--2---:R-:W-:Y:S02]  /*2d170*/  FMUL R13, R228, R2.reuse ;  /* 0x00000002e40d7220 */ /* 0x084fe40000400000 */
[----:B------:R2:W-:Y:S01]  /*2d180*/  @P4 STG.E desc[UR44][R4.64+0x160], R11 ;  /* 0x0001600b04004986 */ /* 0x0005e2000c10192c */
[----:B------:R-:W-:Y:S01]  /*2d190*/  ISETP.GT.AND P4, PT, R0, 0x60, P3 ;  /* 0x000000600000780c */ /* 0x000fe20001f84270 */
[-C--:B0-----:R-:W-:Y:S01]  /*2d1a0*/  FMUL R3, R227, R2.reuse ;  /* 0x00000002e3037220 */ /* 0x081fe20000400000 */
[----:B------:R-:W-:Y:S01]  /*2d1b0*/  F2FP.TF32.F32.PACK_B R13, R13 ;  /* 0x0000000dff0d723e */ /* 0x000fe200024050ff */
[----:B-1----:R-:W-:-:S03]  /*2d1c0*/  FMUL R9, R226, R2 ;  /* 0x00000002e2097220 */ /* 0x002fc60000400000 */
[----:B------:R-:W-:Y:S01]  /*2d1d0*/  F2FP.TF32.F32.PACK_B R3, R3 ;  /* 0x00000003ff03723e */ /* 0x000fe200024050ff */
[----:B------:R0:W-:Y:S01]  /*2d1e0*/  @P5 STG.E desc[UR44][R4.64+0x164], R13 ;  /* 0x0001640d04005986 */ /* 0x0001e2000c10192c */
[----:B------:R-:W-:-:S03]  /*2d1f0*/  F2FP.TF32.F32.PACK_B R9, R9 ;  /* 0x00000009ff09723e */ /* 0x000fc600024050ff */
[----:B------:R-:W-:Y:S01]  /*2d200*/  @P0 STG.E desc[UR44][R6.64+0x160], R19 ;  /* 0x0001601306000986 */ /* 0x000fe2000c10192c */
[C---:B------:R-:W-:Y:S02]  /*2d210*/  ISETP.GT.AND P5, PT, R0.reuse, 0x61, P3 ;  /* 0x000000610000780c */ /* 0x040fe40001fa4270 */
[C---:B------:R-:W-:Y:S01]  /*2d220*/  ISETP.GT.AND P0, PT, R0.reuse, 0x60, P2 ;  /* 0x000000600000780c */ /* 0x040fe20001704270 */
[----:B------:R1:W-:Y:S01]  /*2d230*/  @P1 STG.E desc[UR44][R6.64+0x164], R3 ;  /* 0x0001640306001986 */ /* 0x0003e2000c10192c */
[C---:B------:R-:W-:Y:S01]  /*2d240*/  ISETP.GT.AND P1, PT, R0.reuse, 0x61, P2 ;  /* 0x000000610000780c */ /* 0x040fe20001724270 */
[-C--:B--2---:R-:W-:Y:S02]  /*2d250*/  FMUL R11, R225, R2.reuse ;  /* 0x00000002e10b7220 */ /* 0x084fe40000400000 */
[----:B------:R2:W-:Y:S01]  /*2d260*/  @P4 STG.E desc[UR44][R4.64+0x180], R9 ;  /* 0x0001800904004986 */ /* 0x0005e2000c10192c */
[----:B------:R-:W-:Y:S01]  /*2d270*/  ISETP.GT.AND P4, PT, R0, 0x68, P3 ;  /* 0x000000680000780c */ /* 0x000fe20001f84270 */
[-C--:B------:R-:W-:Y:S01]  /*2d280*/  FMUL R15, R224, R2.reuse ;  /* 0x00000002e00f7220 */ /* 0x080fe20000400000 */
[-C--:B0-----:R-:W-:Y:S01]  /*2d290*/  FMUL R13, R223, R2.reuse ;  /* 0x00000002df0d7220 */ /* 0x081fe20000400000 */
[----:B------:R-:W-:Y:S01]  /*2d2a0*/  F2FP.TF32.F32.PACK_B R11, R11 ;  /* 0x0000000bff0b723e */ /* 0x000fe200024050ff */
[----:B-1----:R-:W-:-:S02]  /*2d2b0*/  FMUL R3, R222, R2 ;  /* 0x00000002de037220 */ /* 0x002fc40000400000 */
[----:B------:R-:W-:Y:S02]  /*2d2c0*/  F2FP.TF32.F32.PACK_B R15, R15 ;  /* 0x0000000fff0f723e */ /* 0x000fe400024050ff */
[----:B------:R-:W-:Y:S02]  /*2d2d0*/  F2FP.TF32.F32.PACK_B R13, R13 ;  /* 0x0000000dff0d723e */ /* 0x000fe400024050ff */
[----:B------:R-:W-:Y:S01]  /*2d2e0*/  F2FP.TF32.F32.PACK_B R3, R3 ;  /* 0x00000003ff03723e */ /* 0x000fe200024050ff */
[----:B------:R0:W-:Y:S01]  /*2d2f0*/  @P5 STG.E desc[UR44][R4.64+0x184], R11 ;  /* 0x0001840b04005986 */ /* 0x0001e2000c10192c */
[----:B------:R-:W-:-:S03]  /*2d300*/  ISETP.GT.AND P5, PT, R0, 0x69, P3 ;  /* 0x000000690000780c */ /* 0x000fc60001fa4270 */
[----:B------:R-:W-:Y:S01]  /*2d310*/  @P0 STG.E desc[UR44][R6.64+0x180], R15 ;  /* 0x0001800f06000986 */ /* 0x000fe2000c10192c */
[C---:B------:R-:W-:Y:S01]  /*2d320*/  ISETP.GT.AND P0, PT, R0.reuse, 0x68, P2 ;  /* 0x000000680000780c */ /* 0x040fe20001704270 */
[-C--:B--2---:R-:W-:Y:S02]  /*2d330*/  FMUL R9, R221, R2.reuse ;  /* 0x00000002dd097220 */ /* 0x084fe40000400000 */
[----:B------:R1:W-:Y:S01]  /*2d340*/  @P1 STG.E desc[UR44][R6.64+0x184], R13 ;  /* 0x0001840d06001986 */ /* 0x0003e2000c10192c */
[----:B------:R-:W-:Y:S01]  /*2d350*/  ISETP.GT.AND P1, PT, R0, 0x69, P2 ;  /* 0x000000690000780c */ /* 0x000fe20001724270 */
[-C--:B------:R-:W-:Y:S02]  /*2d360*/  FMUL R19, R220, R2.reuse ;  /* 0x00000002dc137220 */ /* 0x080fe40000400000 */
[----:B------:R2:W-:Y:S01]  /*2d370*/  @P4 STG.E desc[UR44][R4.64+0x1a0], R3 ;  /* 0x0001a00304004986 */ /* 0x0005e2000c10192c */
[----:B------:R-:W-:Y:S01]  /*2d380*/  ISETP.GT.AND P4, PT, R0, 0x70, P3 ;  /* 0x000000700000780c */ /* 0x000fe20001f84270 */
[----:B0-----:R-:W-:Y:S01]  /*2d390*/  FMUL R11, R219, R2 ;  /* 0x00000002db0b7220 */ /* 0x001fe20000400000 */
[----:B------:R-:W-:-:S02]  /*2d3a0*/  F2FP.TF32.F32.PACK_B R9, R9 ;  /* 0x00000009ff09723e */ /* 0x000fc400024050ff */
[----:B------:R-:W-:Y:S01]  /*2d3b0*/  F2FP.TF32.F32.PACK_B R19, R19 ;  /* 0x00000013ff13723e */ /* 0x000fe200024050ff */
[-C--:B-1----:R-:W-:Y:S01]  /*2d3c0*/  FMUL R13, R218, R2.reuse ;  /* 0x00000002da0d7220 */ /* 0x082fe20000400000 */
[----:B------:R-:W-:Y:S01]  /*2d3d0*/  F2FP.TF32.F32.PACK_B R11, R11 ;  /* 0x0000000bff0b723e */ /* 0x000fe200024050ff */
[----:B------:R0:W-:Y:S03]  /*2d3e0*/  @P5 STG.E desc[UR44][R4.64+0x1a4], R9 ;  /* 0x0001a40904005986 */ /* 0x0001e6000c10192c */
[----:B------:R-:W-:Y:S01]  /*2d3f0*/  F2FP.TF32.F32.PACK_B R13, R13 ;  /* 0x0000000dff0d723e */ /* 0x000fe200024050ff */
[----:B------:R-:W-:Y:S01]  /*2d400*/  @P0 STG.E desc[UR44][R6.64+0x1a0], R19 ;  /* 0x0001a01306000986 */ /* 0x000fe2000c10192c */
[C---:B------:R-:W-:Y:S02]  /*2d410*/  ISETP.GT.AND P5, PT, R0.reuse, 0x71, P3 ;  /* 0x000000710000780c */ /* 0x040fe40001fa4270 */
[C---:B------:R-:W-:Y:S01]  /*2d420*/  ISETP.GT.AND P0, PT, R0.reuse, 0x70, P2 ;  /* 0x000000700000780c */ /* 0x040fe20001704270 */
[----:B------:R1:W-:Y:S01]  /*2d430*/  @P1 STG.E desc[UR44][R6.64+0x1a4], R11 ;  /* 0x0001a40b06001986 */ /* 0x0003e2000c10192c */
[----:B------:R-:W-:Y:S01]  /*2d440*/  ISETP.GT.AND P1, PT, R0, 0x71, P2 ;  /* 0x000000710000780c */ /* 0x000fe20001724270 */
[----:B--2---:R-:W-:-:S02]  /*2d450*/  FMUL R3, R217, R2 ;  /* 0x00000002d9037220 */ /* 0x004fc40000400000 */
[----:B------:R2:W-:Y:S01]  /*2d460*/  @P4 STG.E desc[UR44][R4.64+0x1c0], R13 ;  /* 0x0001c00d04004986 */ /* 0x0005e2000c10192c */
[----:B------:R-:W-:Y:S01]  /*2d470*/  ISETP.GT.AND P4, PT, R0, 0x78, P3 ;  /* 0x000000780000780c */ /* 0x000fe20001f84270 */
[-C--:B------:R-:W-:Y:S01]  /*2d480*/  FMUL R15, R216, R2.reuse ;  /* 0x00000002d80f7220 */ /* 0x080fe20000400000 */
[-C--:B0-----:R-:W-:Y:S01]  /*2d490*/  FMUL R9, R215, R2.reuse ;  /* 0x00000002d7097220 */ /* 0x081fe20000400000 */
[----:B------:R-:W-:Y:S01]  /*2d4a0*/  F2FP.TF32.F32.PACK_B R3, R3 ;  /* 0x00000003ff03723e */ /* 0x000fe200024050ff */
[----:B-1----:R-:W-:Y:S02]  /*2d4b0*/  FMUL R11, R214, R2 ;  /* 0x00000002d60b7220 */ /* 0x002fe40000400000 */
        /* <DEDUP_REMOVED lines=219> */
[C---:B------:R-:W-:Y:S01]  /*2e270*/  ISETP.GT.AND P4, PT, R0.reuse, 0xe8, P3 ;  /* 0x000000e80000780c */ /* 0x040fe20001f84270 */
[-C--:B------:R-:W-:Y:S01]  /*2e280*/  FMUL R15, R159, R2.reuse ;  /* 0x000000029f0f7220 */ /* 0x080fe20000400000 */
[----:B------:R-:W-:Y:S01]  /*2e290*/  ISETP.GT.AND P6, PT, R0, 0xe9, P3 ;  /* 0x000000e90000780c */ /* 0x000fe20001fc4270 */
[-C--:B0-----:R-:W-:Y:S01]  /*2e2a0*/  FMUL R13, R157, R2.reuse ;  /* 0x000000029d0d7220 */ /* 0x081fe20000400000 */
[----:B------:R-:W-:Y:S01]  /*2e2b0*/  F2FP.TF32.F32.PACK_B R11, R11 ;  /* 0x0000000bff0b723e */ /* 0x000fe200024050ff */
[-C--:B-1----:R-:W-:Y:S01]  /*2e2c0*/  FMUL R3, R156, R2.reuse ;  /* 0x000000029c037220 */ /* 0x082fe20000400000 */
[----:B------:R-:W-:Y:S01]  /*2e2d0*/  F2FP.TF32.F32.PACK_B R15, R15 ;  /* 0x0000000fff0f723e */ /* 0x000fe200024050ff */
[----:B--2---:R-:W-:Y:S01]  /*2e2e0*/  FMUL R9, R155, R2 ;  /* 0x000000029b097220 */ /* 0x004fe20000400000 */
[----:B------:R-:W-:Y:S02]  /*2e2f0*/  F2FP.TF32.F32.PACK_B R13, R13 ;  /* 0x0000000dff0d723e */ /* 0x000fe400024050ff */
[----:B------:R-:W-:Y:S01]  /*2e300*/  F2FP.TF32.F32.PACK_B R3, R3 ;  /* 0x00000003ff03723e */ /* 0x000fe200024050ff */
[----:B------:R0:W-:Y:S01]  /*2e310*/  @P5 STG.E desc[UR44][R4.64+0x384], R11 ;  /* 0x0003840b04005986 */ /* 0x0001e2000c10192c */
[----:B------:R-:W-:-:S03]  /*2e320*/  F2FP.TF32.F32.PACK_B R9, R9 ;  /* 0x00000009ff09723e */ /* 0x000fc600024050ff */
[----:B------:R-:W-:Y:S01]  /*2e330*/  @P0 STG.E desc[UR44][R6.64+0x380], R15 ;  /* 0x0003800f06000986 */ /* 0x000fe2000c10192c */
[----:B------:R-:W-:-:S03]  /*2e340*/  ISETP.GT.AND P0, PT, R0, 0xe8, P2 ;  /* 0x000000e80000780c */ /* 0x000fc60001704270 */
[----:B------:R1:W-:Y:S01]  /*2e350*/  @P1 STG.E desc[UR44][R6.64+0x384], R13 ;  /* 0x0003840d06001986 */ /* 0x0003e2000c10192c */
[----:B------:R-:W-:-:S03]  /*2e360*/  ISETP.GT.AND P5, PT, R0, 0xe9, P2 ;  /* 0x000000e90000780c */ /* 0x000fc600017a4270 */
[----:B------:R2:W-:Y:S01]  /*2e370*/  @P4 STG.E desc[UR44][R4.64+0x3a0], R3 ;  /* 0x0003a00304004986 */ /* 0x0005e2000c10192c */
[-C--:B------:R-:W-:Y:S01]  /*2e380*/  FMUL R19, R154, R2.reuse ;  /* 0x000000029a137220 */ /* 0x080fe20000400000 */
[C---:B------:R-:W-:Y:S02]  /*2e390*/  ISETP.GT.AND P4, PT, R0.reuse, 0xf1, P3 ;  /* 0x000000f10000780c */ /* 0x040fe40001f84270 */
[----:B------:R3:W-:Y:S01]  /*2e3a0*/  @P6 STG.E desc[UR44][R4.64+0x3a4], R9 ;  /* 0x0003a40904006986 */ /* 0x0007e2000c10192c */
[----:B------:R-:W-:Y:S01]  /*2e3b0*/  ISETP.GT.AND P6, PT, R0, 0xf0, P3 ;  /* 0x000000f00000780c */ /* 0x000fe20001fc4270 */
[-C--:B0-----:R-:W-:Y:S01]  /*2e3c0*/  FMUL R11, R153, R2.reuse ;  /* 0x00000002990b7220 */ /* 0x081fe20000400000 */
[-C--:B-1----:R-:W-:Y:S01]  /*2e3d0*/  FMUL R13, R152, R2.reuse ;  /* 0x00000002980d7220 */ /* 0x082fe20000400000 */
[----:B------:R-:W-:Y:S01]  /*2e3e0*/  F2FP.TF32.F32.PACK_B R19, R19 ;  /* 0x00000013ff13723e */ /* 0x000fe200024050ff */
[----:B--2---:R-:W-:Y:S02]  /*2e3f0*/  FMUL R3, R23, R2 ;  /* 0x0000000217037220 */ /* 0x004fe40000400000 */
[----:B------:R-:W-:-:S02]  /*2e400*/  F2FP.TF32.F32.PACK_B R11, R11 ;  /* 0x0000000bff0b723e */ /* 0x000fc400024050ff */
[----:B------:R-:W-:Y:S02]  /*2e410*/  F2FP.TF32.F32.PACK_B R13, R13 ;  /* 0x0000000dff0d723e */ /* 0x000fe400024050ff */
[----:B------:R-:W-:Y:S01]  /*2e420*/  F2FP.TF32.F32.PACK_B R3, R3 ;  /* 0x00000003ff03723e */ /* 0x000fe200024050ff */
[----:B------:R0:W-:Y:S04]  /*2e430*/  @P0 STG.E desc[UR44][R6.64+0x3a0], R19 ;  /* 0x0003a01306000986 */ /* 0x0001e8000c10192c */
[----:B------:R1:W-:Y:S04]  /*2e440*/  @P5 STG.E desc[UR44][R6.64+0x3a4], R11 ;  /* 0x0003a40b06005986 */ /* 0x0003e8000c10192c */
[----:B------:R-:W-:Y:S01]  /*2e450*/  @P6 STG.E desc[UR44][R4.64+0x3c0], R13 ;  /* 0x0003c00d04006986 */ /* 0x000fe2000c10192c */
[----:B------:R-:W-:-:S03]  /*2e460*/  ISETP.GT.AND P6, PT, R0, 0xf0, P2 ;  /* 0x000000f00000780c */ /* 0x000fc600017c4270 */
[----:B------:R2:W-:Y:S01]  /*2e470*/  @P4 STG.E desc[UR44][R4.64+0x3c4], R3 ;  /* 0x0003c40304004986 */ /* 0x0005e2000c10192c */
[C---:B------:R-:W-:Y:S02]  /*2e480*/  ISETP.GT.AND P4, PT, R0.reuse, 0xf8, P3 ;  /* 0x000000f80000780c */ /* 0x040fe40001f84270 */
[C---:B------:R-:W-:Y:S02]  /*2e490*/  ISETP.GT.AND P3, PT, R0.reuse, 0xf9, P3 ;  /* 0x000000f90000780c */ /* 0x040fe40001f64270 */
[----:B------:R-:W-:Y:S01]  /*2e4a0*/  ISETP.GT.AND P5, PT, R0, 0xf1, P2 ;  /* 0x000000f10000780c */ /* 0x000fe200017a4270 */
[-C--:B---3--:R-:W-:Y:S01]  /*2e4b0*/  FMUL R9, R22, R2.reuse ;  /* 0x0000000216097220 */ /* 0x088fe20000400000 */
[-C--:B------:R-:W-:Y:S01]  /*2e4c0*/  FMUL R15, R21, R2.reuse ;  /* 0x00000002150f7220 */ /* 0x080fe20000400000 */
[-C--:B0-----:R-:W-:Y:S01]  /*2e4d0*/  FMUL R19, R20, R2.reuse ;  /* 0x0000000214137220 */ /* 0x081fe20000400000 */
[----:B------:R-:W-:Y:S01]  /*2e4e0*/  FMUL R21, R18, R2 ;  /* 0x0000000212157220 */ /* 0x000fe20000400000 */
[----:B------:R-:W-:Y:S01]  /*2e4f0*/  USHF.L.U32 UR12, UR8, 0x9, URZ ;  /* 0x00000009080c7899 */ /* 0x000fe2000800063f */
[----:B------:R-:W-:-:S02]  /*2e500*/  F2FP.TF32.F32.PACK_B R9, R9 ;  /* 0x00000009ff09723e */ /* 0x000fc400024050ff */
[----:B------:R-:W-:Y:S02]  /*2e510*/  F2FP.TF32.F32.PACK_B R15, R15 ;  /* 0x0000000fff0f723e */ /* 0x000fe400024050ff */
[----:B------:R-:W-:Y:S01]  /*2e520*/  F2FP.TF32.F32.PACK_B R19, R19 ;  /* 0x00000013ff13723e */ /* 0x000fe200024050ff */
[----:B------:R-:W-:Y:S01]  /*2e530*/  USHF.L.U64.HI UR11, UR8, 0x9, UR9 ;  /* 0x00000009080b7899 */ /* 0x000fe20008010209 */
[----:B------:R-:W-:Y:S01]  /*2e540*/  F2FP.TF32.F32.PACK_B R21, R21 ;  /* 0x00000015ff15723e */ /* 0x000fe200024050ff */
[----:B-1----:R-:W-:Y:S01]  /*2e550*/  @P3 IMAD.MOV.U32 R11, RZ, RZ, R5 ;  /* 0x000000ffff0b3224 */ /* 0x002fe200078e0005 */
[----:B------:R-:W-:Y:S01]  /*2e560*/  @P3 MOV R10, R4 ;  /* 0x00000004000a3202 */ /* 0x000fe20000000f00 */
[----:B------:R0:W-:Y:S01]  /*2e570*/  @P6 STG.E desc[UR44][R6.64+0x3c0], R9 ;  /* 0x0003c00906006986 */ /* 0x0001e2000c10192c */
[----:B--2---:R-:W-:-:S03]  /*2e580*/  IMAD.U32 R3, RZ, RZ, UR12 ;  /* 0x0000000cff037e24 */ /* 0x004fc6000f8e00ff */
[----:B------:R-:W-:Y:S01]  /*2e590*/  @P5 STG.E desc[UR44][R6.64+0x3c4], R15 ;  /* 0x0003c40f06005986 */ /* 0x000fe2000c10192c */
[----:B------:R-:W-:-:S03]  /*2e5a0*/  ISETP.GT.AND P1, PT, R158, 0x80, PT ;  /* 0x000000809e00780c */ /* 0x000fc60003f24270 */
[----:B------:R1:W-:Y:S01]  /*2e5b0*/  @P4 STG.E desc[UR44][R4.64+0x3e0], R19 ;  /* 0x0003e01304004986 */ /* 0x0003e2000c10192c */
[C---:B------:R-:W-:Y:S02]  /*2e5c0*/  ISETP.GT.AND P4, PT, R0.reuse, 0xf8, P2 ;  /* 0x000000f80000780c */ /* 0x040fe40001784270 */
[----:B------:R-:W-:Y:S01]  /*2e5d0*/  ISETP.GT.AND P2, PT, R0, 0xf9, P2 ;  /* 0x000000f90000780c */ /* 0x000fe20001744270 */
[----:B------:R2:W-:Y:S01]  /*2e5e0*/  @P3 STG.E desc[UR44][R10.64+0x3e4], R21 ;  /* 0x0003e4150a003986 */ /* 0x0005e2000c10192c */
[----:B0-----:R-:W-:Y:S01]  /*2e5f0*/  MOV R9, UR11 ;  /* 0x0000000b00097c02 */ /* 0x001fe20008000f00 */
[-C--:B------:R-:W-:Y:S01]  /*2e600*/  FMUL R23, R14, R2.reuse ;  /* 0x000000020e177220 */ /* 0x080fe20000400000 */
[----:B------:R-:W-:Y:S01]  /*2e610*/  IADD3 R8, P3, P6, R4, UR5, R3 ;  /* 0x0000000504087c10 */ /* 0x000fe2000fe7e003 */
[-C--:B------:R-:W-:Y:S01]  /*2e620*/  FMUL R13, R12, R2.reuse ;  /* 0x000000020c0d7220 */ /* 0x080fe20000400000 */
[----:B------:R-:W-:Y:S02]  /*2e630*/  ISETP.GT.AND P5, PT, R0, RZ, P1 ;  /* 0x000000ff0000720c */ /* 0x000fe40000fa4270 */
[----:B------:R-:W-:Y:S01]  /*2e640*/  IADD3.X R9, R5, UR4, R9, P3, P6 ;  /* 0x0000000405097c10 */ /* 0x000fe20009fec409 */
[----:B------:R-:W-:Y:S01]  /*2e650*/  FMUL R3, R24, R2 ;  /* 0x0000000218037220 */ /* 0x000fe20000400000 */
[----:B------:R-:W-:-:S02]  /*2e660*/  ISETP.GT.AND P3, PT, R0, 0x1, P1 ;  /* 0x000000010000780c */ /* 0x000fc40000f64270 */
[----:B------:R-:W-:Y:S01]  /*2e670*/  F2FP.TF32.F32.PACK_B R23, R23 ;  /* 0x00000017ff17723e */ /* 0x000fe200024050ff */
[----:B------:R-:W-:Y:S01]  /*2e680*/  FMUL R25, R25, R2 ;  /* 0x0000000219197220 */ /* 0x000fe20000400000 */
[----:B-1----:R-:W-:Y:S02]  /*2e690*/  IADD3 R4, P6, R4, UR12, RZ ;  /* 0x0000000c04047c10 */ /* 0x002fe4000ffde0ff */
[----:B------:R-:W-:Y:S02]  /*2e6a0*/  F2FP.TF32.F32.PACK_B R13, R13 ;  /* 0x0000000dff0d723e */ /* 0x000fe400024050ff */
[----:B------:R-:W-:Y:S01]  /*2e6b0*/  ISETP.GT.AND P0, PT, R158, 0x88, PT ;  /* 0x000000889e00780c */ /* 0x000fe20003f04270 */
[----:B------:R-:W-:Y:S01]  /*2e6c0*/  @P4 STG.E desc[UR44][R6.64+0x3e0], R23 ;  /* 0x0003e01706004986 */ /* 0x000fe2000c10192c */
[----:B------:R-:W-:Y:S02]  /*2e6d0*/  IADD3.X R5, R5, UR11, RZ, P6, !PT ;  /* 0x0000000b05057c10 */ /* 0x000fe4000b7fe4ff */
[----:B------:R-:W-:Y:S01]  /*2e6e0*/  F2FP.TF32.F32.PACK_B R3, R3 ;  /* 0x00000003ff03723e */ /* 0x000fe200024050ff */
[----:B------:R-:W-:Y:S01]  /*2e6f0*/  @P2 STG.E desc[UR44][R6.64+0x3e4], R13 ;  /* 0x0003e40d06002986 */ /* 0x000fe2000c10192c */
[----:B------:R-:W-:-:S02]  /*2e700*/  F2FP.TF32.F32.PACK_B R25, R25 ;  /* 0x00000019ff19723e */ /* 0x000fc400024050ff */
[----:B------:R-:W-:Y:S01]  /*2e710*/  ISETP.GT.AND P2, PT, R0, RZ, P0 ;  /* 0x000000ff0000720c */ /* 0x000fe20000744270 */
[----:B------:R0:W-:Y:S01]  /*2e720*/  @P5 STG.E desc[UR44][R4.64], R3 ;  /* 0x0000000304005986 */ /* 0x0001e2000c10192c */
[-C--:B------:R-:W-:Y:S01]  /*2e730*/  FMUL R15, R26, R2.reuse ;  /* 0x000000021a0f7220 */ /* 0x080fe20000400000 */
[----:B------:R-:W-:Y:S02]  /*2e740*/  ISETP.GT.AND P4, PT, R0, 0x1, P0 ;  /* 0x000000010000780c */ /* 0x000fe40000784270 */
[----:B--2---:R-:W-:Y:S01]  /*2e750*/  IADD3 R10, P5, R4, UR5, RZ ;  /* 0x00000005040a7c10 */ /* 0x004fe2000ffbe0ff */
[----:B------:R-:W-:Y:S01]  /*2e760*/  @P3 STG.E desc[UR44][R4.64+0x4], R25 ;  /* 0x0000041904003986 */ /* 0x000fe2000c10192c */
[----:B------:R-:W-:Y:S01]  /*2e770*/  ISETP.GT.AND P3, PT, R0, 0x8, P1 ;  /* 0x000000080000780c */ /* 0x000fe20000f64270 */
[-C--:B------:R-:W-:Y:S01]  /*2e780*/  FMUL R27, R27, R2.reuse ;  /* 0x000000021b1b7220 */ /* 0x080fe20000400000 */
[----:B------:R-:W-:Y:S02]  /*2e790*/  F2FP.TF32.F32.PACK_B R15, R15 ;  /* 0x0000000fff0f723e */ /* 0x000fe400024050ff */
[----:B------:R-:W-:Y:S01]  /*2e7a0*/  IADD3.X R11, R5, UR4, RZ, P5, !PT ;  /* 0x00000004050b7c10 */ /* 0x000fe2000affe4ff */
[----:B0-----:R-:W-:Y:S01]  /*2e7b0*/  FMUL R3, R28, R2 ;  /* 0x000000021c037220 */ /* 0x001fe20000400000 */
[----:B------:R-:W-:-:S02]  /*2e7c0*/  F2FP.TF32.F32.PACK_B R27, R27 ;  /* 0x0000001bff1b723e */ /* 0x000fc400024050ff */
[C---:B------:R-:W-:Y:S01]  /*2e7d0*/  ISETP.GT.AND P5, PT, R0.reuse, 0x9, P1 ;  /* 0x000000090000780c */ /* 0x040fe20000fa4270 */
[----:B------:R-:W-:Y:S01]  /*2e7e0*/  @P2 STG.E desc[UR44][R10.64], R15 ;  /* 0x0000000f0a002986 */ /* 0x000fe2000c10192c */
[----:B------:R-:W-:Y:S02]  /*2e7f0*/  F2FP.TF32.F32.PACK_B R3, R3 ;  /* 0x00000003ff03723e */ /* 0x000fe400024050ff */
[----:B------:R-:W-:Y:S01]  /*2e800*/  ISETP.GT.AND P2, PT, R0, 0x8, P0 ;  /* 0x000000080000780c */ /* 0x000fe20000744270 */
[-C--:B------:R-:W-:Y:S01]  /*2e810*/  FMUL R29, R29, R2.reuse ;  /* 0x000000021d1d7220 */ /* 0x080fe20000400000 */
[----:B------:R0:W-:Y:S01]  /*2e820*/  @P4 STG.E desc[UR44][R10.64+0x4], R27 ;  /* 0x0000041b0a004986 */ /* 0x0001e2000c10192c */
[----:B------:R-:W-:Y:S01]  /*2e830*/  FMUL R13, R30, R2 ;  /* 0x000000021e0d7220 */ /* 0x000fe20000400000 */
[----:B------:R-:W-:Y:S02]  /*2e840*/  IADD3 R6, P4, R4, UR5, RZ ;  /* 0x0000000504067c10 */ /* 0x000fe4000ff9e0ff */
[----:B------:R1:W-:Y:S01]  /*2e850*/  @P3 STG.E desc[UR44][R4.64+0x20], R3 ;  /* 0x0000200304003986 */ /* 0x0003e2000c10192c */
[----:B------:R-:W-:-:S02]  /*2e860*/  ISETP.GT.AND P3, PT, R0, 0x9, P0 ;  /* 0x000000090000780c */ /* 0x000fc40000764270 */
[----:B------:R-:W-:Y:S01]  /*2e870*/  F2FP.TF32.F32.PACK_B R29, R29 ;  /* 0x0000001dff1d723e */ /* 0x000fe200024050ff */
[----:B------:R-:W-:Y:S01]  /*2e880*/  FMUL R31, R31, R2 ;  /* 0x000000021f1f7220 */ /* 0x000fe20000400000 */
[----:B------:R-:W-:Y:S02]  /*2e890*/  F2FP.TF32.F32.PACK_B R13, R13 ;  /* 0x0000000dff0d723e */ /* 0x000fe400024050ff */
[----:B------:R-:W-:Y:S01]  /*2e8a0*/  IADD3.X R7, R5, UR4, RZ, P4, !PT ;  /* 0x0000000405077c10 */ /* 0x000fe2000a7fe4ff */
[----:B------:R-:W-:Y:S01]  /*2e8b0*/  @P5 STG.E desc[UR44][R4.64+0x24], R29 ;  /* 0x0000241d04005986 */ /* 0x000fe2000c10192c */
[----:B------:R-:W-:-:S03]  /*2e8c0*/  F2FP.TF32.F32.PACK_B R31, R31 ;  /* 0x0000001fff1f723e */ /* 0x000fc600024050ff */
[----:B------:R2:W-:Y:S01]  /*2e8d0*/  @P2 STG.E desc[UR44][R6.64+0x20], R13 ;  /* 0x0000200d06002986 */ /* 0x0005e2000c10192c */
[C---:B------:R-:W-:Y:S02]  /*2e8e0*/  ISETP.GT.AND P2, PT, R0.reuse, 0x10, P0 ;  /* 0x000000100000780c */ /* 0x040fe40000744270 */
[C---:B------:R-:W-:Y:S01]  /*2e8f0*/  ISETP.GT.AND P4, PT, R0.reuse, 0x10, P1 ;  /* 0x000000100000780c */ /* 0x040fe20000f84270 */
[----:B------:R-:W-:Y:S01]  /*2e900*/  @P3 STG.E desc[UR44][R8.64+0x24], R31 ;  /* 0x0000241f08003986 */ /* 0x000fe2000c10192c */
[----:B------:R-:W-:Y:S01]  /*2e910*/  ISETP.GT.AND P5, PT, R0, 0x11, P1 ;  /* 0x000000110000780c */ /* 0x000fe20000fa4270 */
[-C--:B0-----:R-:W-:Y:S01]  /*2e920*/  FMUL R11, R32, R2.reuse ;  /* 0x00000002200b7220 */ /* 0x081fe20000400000 */
[----:B------:R-:W-:Y:S01]  /*2e930*/  ISETP.GT.AND P3, PT, R0, 0x11, P0 ;  /* 0x000000110000780c */ /* 0x000fe20000764270 */
[-C--:B------:R-:W-:Y:S01]  /*2e940*/  FMUL R33, R33, R2.reuse ;  /* 0x0000000221217220 */ /* 0x080fe20000400000 */
[----:B-1----:R-:W-:Y:S02]  /*2e950*/  FMUL R3, R34, R2 ;  /* 0x0000000222037220 */ /* 0x002fe40000400000 */
[----:B------:R-:W-:-:S02]  /*2e960*/  F2FP.TF32.F32.PACK_B R11, R11 ;  /* 0x0000000bff0b723e */ /* 0x000fc400024050ff */
[----:B------:R-:W-:Y:S01]  /*2e970*/  F2FP.TF32.F32.PACK_B R33, R33 ;  /* 0x00000021ff21723e */ /* 0x000fe200024050ff */
[----:B--2---:R-:W-:Y:S01]  /*2e980*/  @P2 IMAD.MOV.U32 R6, RZ, RZ, R8 ;  /* 0x000000ffff062224 */ /* 0x004fe200078e0008 */
[----:B------:R-:W-:Y:S01]  /*2e990*/  F2FP.TF32.F32.PACK_B R3, R3 ;  /* 0x00000003ff03723e */ /* 0x000fe200024050ff */
[----:B------:R-:W-:Y:S01]  /*2e9a0*/  FMUL R35, R35, R2 ;  /* 0x0000000223237220 */ /* 0x000fe20000400000 */
[----:B------:R-:W-:Y:S01]  /*2e9b0*/  @P2 MOV R7, R9 ;  /* 0x0000000900072202 */ /* 0x000fe20000000f00 */
[----:B------:R-:W-:Y:S04]  /*2e9c0*/  @P4 STG.E desc[UR44][R4.64+0x40], R11 ;  /* 0x0000400b04004986 */ /* 0x000fe8000c10192c */
[----:B------:R-:W-:Y:S01]  /*2e9d0*/  @P5 STG.E desc[UR44][R4.64+0x44], R33 ;  /* 0x0000442104005986 */ /* 0x000fe2000c10192c */
[----:B------:R-:W-:-:S03]  /*2e9e0*/  F2FP.TF32.F32.PACK_B R35, R35 ;  /* 0x00000023ff23723e */ /* 0x000fc600024050ff */
[----:B------:R0:W-:Y:S01]  /*2e9f0*/  @P2 STG.E desc[UR44][R6.64+0x40], R3 ;  /* 0x0000400306002986 */ /* 0x0001e2000c10192c */
[C---:B------:R-:W-:Y:S02]  /*2ea00*/  ISETP.GT.AND P2, PT, R0.reuse, 0x18, P0 ;  /* 0x000000180000780c */ /* 0x040fe40000744270 */
[C---:B------:R-:W-:Y:S02]  /*2ea10*/  ISETP.GT.AND P4, PT, R0.reuse, 0x18, P1 ;  /* 0x000000180000780c */ /* 0x040fe40000f84270 */
[----:B------:R-:W-:Y:S01]  /*2ea20*/  ISETP.GT.AND P5, PT, R0, 0x19, P1 ;  /* 0x000000190000780c */ /* 0x000fe20000fa4270 */
[----:B0-----:R-:W-:Y:S01]  /*2ea30*/  @P3 IMAD.MOV.U32 R6, RZ, RZ, R8 ;  /* 0x000000ffff063224 */ /* 0x001fe200078e0008 */
[----:B------:R-:W-:Y:S01]  /*2ea40*/  @P3 MOV R7, R9 ;  /* 0x0000000900073202 */ /* 0x000fe20000000f00 */
[-C--:B------:R-:W-:Y:S01]  /*2ea50*/  FMUL R13, R36, R2.reuse ;  /* 0x00000002240d7220 */ /* 0x080fe20000400000 */
[----:B------:R-:W-:-:S03]  /*2ea60*/  FMUL R37, R37, R2 ;  /* 0x0000000225257220 */ /* 0x000fc60000400000 */
[----:B------:R0:W-:Y:S01]  /*2ea70*/  @P3 STG.E desc[UR44][R6.64+0x44], R35 ;  /* 0x0000442306003986 */ /* 0x0001e2000c10192c */
[----:B------:R-:W-:Y:S01]  /*2ea80*/  ISETP.GT.AND P3, PT, R0, 0x19, P0 ;  /* 0x000000190000780c */ /* 0x000fe20000764270 */
[-C--:B------:R-:W-:Y:S01]  /*2ea90*/  FMUL R11, R38, R2.reuse ;  /* 0x00000002260b7220 */ /* 0x080fe20000400000 */
[----:B------:R-:W-:Y:S02]  /*2eaa0*/  F2FP.TF32.F32.PACK_B R13, R13 ;  /* 0x0000000dff0d723e */ /* 0x000fe400024050ff */
[----:B------:R-:W-:Y:S01]  /*2eab0*/  F2FP.TF32.F32.PACK_B R37, R37 ;  /* 0x00000025ff25723e */ /* 0x000fe200024050ff */
[----:B------:R-:W-:Y:S01]  /*2eac0*/  FMUL R39, R39, R2 ;  /* 0x0000000227277220 */ /* 0x000fe20000400000 */
[----:B------:R-:W-:Y:S01]  /*2ead0*/  F2FP.TF32.F32.PACK_B R11, R11 ;  /* 0x0000000bff0b723e */ /* 0x000fe200024050ff */
[----:B------:R-:W-:Y:S01]  /*2eae0*/  @P4 STG.E desc[UR44][R4.64+0x60], R13 ;  /* 0x0000600d04004986 */ /* 0x000fe2000c10192c */
[----:B0-----:R-:W-:Y:S01]  /*2eaf0*/  @P2 IMAD.MOV.U32 R6, RZ, RZ, R8 ;  /* 0x000000ffff062224 */ /* 0x001fe200078e0008 */
[----:B------:R-:W-:-:S02]  /*2eb00*/  @P2 MOV R7, R9 ;  /* 0x0000000900072202 */ /* 0x000fc40000000f00 */
        /* <DEDUP_REMOVED lines=406> */
[-C--:B------:R-:W-:Y:S01]  /*30470*/  FMUL R13, R120, R2.reuse ;  /* 0x00000002780d7220 */ /* 0x080fe20000400000 */
[----:B0-----:R-:W-:Y:S01]  /*30480*/  @P3 IMAD.MOV.U32 R6, RZ, RZ, R8 ;  /* 0x000000ffff063224 */ /* 0x001fe200078e0008 */
[----:B------:R-:W-:Y:S01]  /*30490*/  @P3 MOV R7, R9 ;  /* 0x0000000900073202 */ /* 0x000fe20000000f00 */
[-C--:B------:R-:W-:Y:S01]  /*304a0*/  FMUL R121, R121, R2.reuse ;  /* 0x0000000279797220 */ /* 0x080fe20000400000 */
[----:B------:R-:W-:-:S03]  /*304b0*/  FMUL R11, R122, R2 ;  /* 0x000000027a0b7220 */ /* 0x000fc60000400000 */
[----:B------:R0:W-:Y:S01]  /*304c0*/  @P3 STG.E desc[UR44][R6.64+0x2e4], R119 ;  /* 0x0002e47706003986 */ /* 0x0001e2000c10192c */
[----:B------:R-:W-:Y:S02]  /*304d0*/  ISETP.GT.AND P3, PT, R0, 0xc1, P0 ;  /* 0x000000c10000780c */ /* 0x000fe40000764270 */
        /* <DEDUP_REMOVED lines=8> */
[----:B------:R-:W-:Y:S01]  /*30560*/  ISETP.GT.AND P4, PT, R0, 0xc8, P1 ;  /* 0x000000c80000780c */ /* 0x000fe20000f84270 */
[-C--:B------:R-:W-:Y:S01]  /*30570*/  FMUL R3, R124, R2.reuse ;  /* 0x000000027c037220 */ /* 0x080fe20000400000 */
[----:B------:R-:W-:Y:S01]  /*30580*/  F2FP.TF32.F32.PACK_B R123, R123 ;  /* 0x0000007bff7b723e */ /* 0x000fe200024050ff */
[----:B------:R0:W-:Y:S01]  /*30590*/  @P2 STG.E desc[UR44][R6.64+0x300], R11 ;  /* 0x0003000b06002986 */ /* 0x0001e2000c10192c */
[C---:B------:R-:W-:Y:S02]  /*305a0*/  ISETP.GT.AND P2, PT, R0.reuse, 0xc8, P0 ;  /* 0x000000c80000780c */ /* 0x040fe40000744270 */
[----:B------:R-:W-:Y:S01]  /*305b0*/  ISETP.GT.AND P5, PT, R0, 0xc9, P1 ;  /* 0x000000c90000780c */ /* 0x000fe20000fa4270 */
[-C--:B------:R-:W-:Y:S01]  /*305c0*/  FMUL R125, R125, R2.reuse ;  /* 0x000000027d7d7220 */ /* 0x080fe20000400000 */
[----:B------:R-:W-:Y:S01]  /*305d0*/  F2FP.TF32.F32.PACK_B R3, R3 ;  /* 0x00000003ff03723e */ /* 0x000fe200024050ff */
[----:B0-----:R-:W-:Y:S01]  /*305e0*/  @P3 IMAD.MOV.U32 R6, RZ, RZ, R8 ;  /* 0x000000ffff063224 */ /* 0x001fe200078e0008 */
[----:B------:R-:W-:Y:S01]  /*305f0*/  @P3 MOV R7, R9 ;  /* 0x0000000900073202 */ /* 0x000fe20000000f00 */
[----:B------:R-:W-:-:S04]  /*30600*/  FMUL R13, R126, R2 ;  /* 0x000000027e0d7220 */ /* 0x000fc80000400000 */
[----:B------:R0:W-:Y:S01]  /*30610*/  @P3 STG.E desc[UR44][R6.64+0x304], R123 ;  /* 0x0003047b06003986 */ /* 0x0001e2000c10192c */
[C---:B------:R-:W-:Y:S02]  /*30620*/  ISETP.GT.AND P3, PT, R0.reuse, 0xc9, P0 ;  /* 0x000000c90000780c */ /* 0x040fe40000764270 */
[----:B------:R-:W-:Y:S01]  /*30630*/  F2FP.TF32.F32.PACK_B R125, R125 ;  /* 0x0000007dff7d723e */ /* 0x000fe200024050ff */
[----:B------:R-:W-:Y:S01]  /*30640*/  @P4 STG.E desc[UR44][R4.64+0x320], R3 ;  /* 0x0003200304004986 */ /* 0x000fe2000c10192c */
[----:B------:R-:W-:Y:S01]  /*30650*/  ISETP.GT.AND P4, PT, R0, 0xd0, P1 ;  /* 0x000000d00000780c */ /* 0x000fe20000f84270 */
[-C--:B------:R-:W-:Y:S01]  /*30660*/  FMUL R127, R127, R2.reuse ;  /* 0x000000027f7f7220 */ /* 0x080fe20000400000 */
[----:B------:R-:W-:Y:S01]  /*30670*/  F2FP.TF32.F32.PACK_B R13, R13 ;  /* 0x0000000dff0d723e */ /* 0x000fe200024050ff */
[----:B------:R-:W-:Y:S01]  /*30680*/  FMUL R11, R128, R2 ;  /* 0x00000002800b7220 */ /* 0x000fe20000400000 */
[----:B0-----:R-:W-:Y:S01]  /*30690*/  @P2 IMAD.MOV.U32 R6, RZ, RZ, R8 ;  /* 0x000000ffff062224 */ /* 0x001fe200078e0008 */
[----:B------:R-:W-:Y:S01]  /*306a0*/  @P2 MOV R7, R9 ;  /* 0x0000000900072202 */ /* 0x000fe20000000f00 */
[----:B------:R-:W-:Y:S01]  /*306b0*/  @P5 STG.E desc[UR44][R4.64+0x324], R125 ;  /* 0x0003247d04005986 */ /* 0x000fe2000c10192c */
[----:B------:R-:W-:-:S02]  /*306c0*/  ISETP.GT.AND P5, PT, R0, 0xd1, P1 ;  /* 0x000000d10000780c */ /* 0x000fc40000fa4270 */
[----:B------:R-:W-:Y:S01]  /*306d0*/  F2FP.TF32.F32.PACK_B R127, R127 ;  /* 0x0000007fff7f723e */ /* 0x000fe200024050ff */
[----:B------:R0:W-:Y:S01]  /*306e0*/  @P2 STG.E desc[UR44][R6.64+0x320], R13 ;  /* 0x0003200d06002986 */ /* 0x0001e2000c10192c */
[----:B------:R-:W-:Y:S02]  /*306f0*/  F2FP.TF32.F32.PACK_B R11, R11 ;  /* 0x0000000bff0b723e */ /* 0x000fe400024050ff */
[----:B------:R-:W-:Y:S01]  /*30700*/  ISETP.GT.AND P2, PT, R0, 0xd0, P0 ;  /* 0x000000d00000780c */ /* 0x000fe20000744270 */
[-C--:B------:R-:W-:Y:S01]  /*30710*/  FMUL R129, R129, R2.reuse ;  /* 0x0000000281817220 */ /* 0x080fe20000400000 */
[----:B0-----:R-:W-:Y:S01]  /*30720*/  @P3 IMAD.MOV.U32 R6, RZ, RZ, R8 ;  /* 0x000000ffff063224 */ /* 0x001fe200078e0008 */
[----:B------:R-:W-:Y:S01]  /*30730*/  @P3 MOV R7, R9 ;  /* 0x0000000900073202 */ /* 0x000fe20000000f00 */
[----:B------:R-:W-:Y:S02]  /*30740*/  FMUL R3, R130, R2 ;  /* 0x0000000282037220 */ /* 0x000fe40000400000 */
[----:B------:R-:W-:-:S02]  /*30750*/  F2FP.TF32.F32.PACK_B R129, R129 ;  /* 0x00000081ff81723e */ /* 0x000fc400024050ff */
[----:B------:R0:W-:Y:S04]  /*30760*/  @P3 STG.E desc[UR44][R6.64+0x324], R127 ;  /* 0x0003247f06003986 */ /* 0x0001e8000c10192c */
[----:B------:R1:W-:Y:S01]  /*30770*/  @P4 STG.E desc[UR44][R4.64+0x340], R11 ;  /* 0x0003400b04004986 */ /* 0x0003e2000c10192c */
[C---:B------:R-:W-:Y:S02]  /*30780*/  ISETP.GT.AND P4, PT, R0.reuse, 0xd1, P0 ;  /* 0x000000d10000780c */ /* 0x040fe40000784270 */
[C---:B------:R-:W-:Y:S01]  /*30790*/  ISETP.GT.AND P3, PT, R0.reuse, 0xd8, P0 ;  /* 0x000000d80000780c */ /* 0x040fe20000764270 */
[----:B------:R-:W-:Y:S01]  /*307a0*/  @P5 STG.E desc[UR44][R4.64+0x344], R129 ;  /* 0x0003448104005986 */ /* 0x000fe2000c10192c */
[----:B------:R-:W-:Y:S01]  /*307b0*/  ISETP.GT.AND P5, PT, R0, 0xd8, P1 ;  /* 0x000000d80000780c */ /* 0x000fe20000fa4270 */
[-C--:B------:R-:W-:Y:S01]  /*307c0*/  FMUL R131, R131, R2.reuse ;  /* 0x0000000283837220 */ /* 0x080fe20000400000 */
[----:B------:R-:W-:Y:S01]  /*307d0*/  F2FP.TF32.F32.PACK_B R3, R3 ;  /* 0x00000003ff03723e */ /* 0x000fe200024050ff */
[----:B0-----:R-:W-:Y:S01]  /*307e0*/  @P2 IMAD.MOV.U32 R6, RZ, RZ, R8 ;  /* 0x000000ffff062224 */ /* 0x001fe200078e0008 */
[----:B------:R-:W-:Y:S01]  /*307f0*/  @P2 MOV R7, R9 ;  /* 0x0000000900072202 */ /* 0x000fe20000000f00 */
[-C--:B------:R-:W-:Y:S01]  /*30800*/  FMUL R13, R132, R2.reuse ;  /* 0x00000002840d7220 */ /* 0x080fe20000400000 */
[----:B------:R-:W-:Y:S01]  /*30810*/  ISETP.GT.AND P6, PT, R0, 0xd9, P1 ;  /* 0x000000d90000780c */ /* 0x000fe20000fc4270 */
[-C--:B------:R-:W-:Y:S01]  /*30820*/  FMUL R133, R133, R2.reuse ;  /* 0x0000000285857220 */ /* 0x080fe20000400000 */
[----:B------:R-:W-:Y:S01]  /*30830*/  F2FP.TF32.F32.PACK_B R131, R131 ;  /* 0x00000083ff83723e */ /* 0x000fe200024050ff */
[----:B------:R0:W-:Y:S01]  /*30840*/  @P2 STG.E desc[UR44][R6.64+0x340], R3 ;  /* 0x0003400306002986 */ /* 0x0001e2000c10192c */
[----:B-1----:R-:W-:Y:S01]  /*30850*/  FMUL R11, R134, R2 ;  /* 0x00000002860b7220 */ /* 0x002fe20000400000 */
[----:B------:R-:W-:-:S02]  /*30860*/  F2FP.TF32.F32.PACK_B R13, R13 ;  /* 0x0000000dff0d723e */ /* 0x000fc400024050ff */
[----:B------:R-:W-:Y:S02]  /*30870*/  ISETP.GT.AND P2, PT, R0, 0xd9, P0 ;  /* 0x000000d90000780c */ /* 0x000fe40000744270 */
[----:B------:R-:W-:Y:S01]  /*30880*/  F2FP.TF32.F32.PACK_B R133, R133 ;  /* 0x00000085ff85723e */ /* 0x000fe200024050ff */
[----:B0-----:R-:W-:Y:S01]  /*30890*/  @P4 IMAD.MOV.U32 R6, RZ, RZ, R8 ;  /* 0x000000ffff064224 */ /* 0x001fe200078e0008 */
[----:B------:R-:W-:Y:S02]  /*308a0*/  @P4 MOV R7, R9 ;  /* 0x0000000900074202 */ /* 0x000fe40000000f00 */
[----:B------:R-:W-:-:S03]  /*308b0*/  F2FP.TF32.F32.PACK_B R11, R11 ;  /* 0x0000000bff0b723e */ /* 0x000fc600024050ff */
[----:B------:R0:W-:Y:S01]  /*308c0*/  @P4 STG.E desc[UR44][R6.64+0x344], R131 ;  /* 0x0003448306004986 */ /* 0x0001e2000c10192c */
[----:B------:R-:W-:-:S03]  /*308d0*/  FMUL R135, R135, R2 ;  /* 0x0000000287877220 */ /* 0x000fc60000400000 */
[----:B------:R1:W-:Y:S01]  /*308e0*/  @P5 STG.E desc[UR44][R4.64+0x360], R13 ;  /* 0x0003600d04005986 */ /* 0x0003e2000c10192c */
[----:B------:R-:W-:-:S03]  /*308f0*/  ISETP.GT.AND P5, PT, R0, 0xe0, P0 ;  /* 0x000000e00000780c */ /* 0x000fc600007a4270 */
[----:B------:R-:W-:Y:S01]  /*30900*/  @P6 STG.E desc[UR44][R4.64+0x364], R133 ;  /* 0x0003648504006986 */ /* 0x000fe2000c10192c */
[----:B0-----:R-:W-:Y:S01]  /*30910*/  @P3 IMAD.MOV.U32 R6, RZ, RZ, R8 ;  /* 0x000000ffff063224 */ /* 0x001fe200078e0008 */
[----:B------:R-:W-:Y:S02]  /*30920*/  @P3 MOV R7, R9 ;  /* 0x0000000900073202 */ /* 0x000fe40000000f00 */
[----:B------:R-:W-:-:S03]  /*30930*/  ISETP.GT.AND P4, PT, R0, 0xe1, P1 ;  /* 0x000000e10000780c */ /* 0x000fc60000f84270 */
[----:B------:R0:W-:Y:S01]  /*30940*/  @P3 STG.E desc[UR44][R6.64+0x360], R11 ;  /* 0x0003600b06003986 */ /* 0x0001e2000c10192c */
[----:B------:R-:W-:Y:S01]  /*30950*/  ISETP.GT.AND P3, PT, R0, 0xe0, P1 ;  /* 0x000000e00000780c */ /* 0x000fe20000f64270 */
[-C--:B------:R-:W-:Y:S01]  /*30960*/  FMUL R3, R136, R2.reuse ;  /* 0x0000000288037220 */ /* 0x080fe20000400000 */
[----:B------:R-:W-:Y:S01]  /*30970*/  ISETP.GT.AND P6, PT, R0, 0xe1, P0 ;  /* 0x000000e10000780c */ /* 0x000fe200007c4270 */
[-C--:B------:R-:W-:Y:S01]  /*30980*/  FMUL R137, R137, R2.reuse ;  /* 0x0000000289897220 */ /* 0x080fe20000400000 */
[----:B------:R-:W-:Y:S01]  /*30990*/  F2FP.TF32.F32.PACK_B R135, R135 ;  /* 0x00000087ff87723e */ /* 0x000fe200024050ff */
[-C--:B-1----:R-:W-:Y:S01]  /*309a0*/  FMUL R13, R138, R2.reuse ;  /* 0x000000028a0d7220 */ /* 0x082fe20000400000 */
[----:B------:R-:W-:Y:S01]  /*309b0*/  F2FP.TF32.F32.PACK_B R3, R3 ;  /* 0x00000003ff03723e */ /* 0x000fe200024050ff */
[----:B0-----:R-:W-:Y:S01]  /*309c0*/  @P2 IMAD.MOV.U32 R6, RZ, RZ, R8 ;  /* 0x000000ffff062224 */ /* 0x001fe200078e0008 */
[----:B------:R-:W-:Y:S02]  /*309d0*/  @P2 MOV R7, R9 ;  /* 0x0000000900072202 */ /* 0x000fe40000000f00 */
[----:B------:R-:W-:Y:S01]  /*309e0*/  F2FP.TF32.F32.PACK_B R137, R137 ;  /* 0x00000089ff89723e */ /* 0x000fe200024050ff */
[----:B------:R-:W-:Y:S01]  /*309f0*/  FMUL R139, R139, R2 ;  /* 0x000000028b8b7220 */ /* 0x000fe20000400000 */
[----:B------:R-:W-:Y:S01]  /*30a00*/  F2FP.TF32.F32.PACK_B R13, R13 ;  /* 0x0000000dff0d723e */ /* 0x000fe200024050ff */
[----:B------:R0:W-:Y:S04]  /*30a10*/  @P2 STG.E desc[UR44][R6.64+0x364], R135 ;  /* 0x0003648706002986 */ /* 0x0001e8000c10192c */
[----:B------:R-:W-:Y:S01]  /*30a20*/  @P3 STG.E desc[UR44][R4.64+0x380], R3 ;  /* 0x0003800304003986 */ /* 0x000fe2000c10192c */
[----:B------:R-:W-:-:S03]  /*30a30*/  F2FP.TF32.F32.PACK_B R139, R139 ;  /* 0x0000008bff8b723e */ /* 0x000fc600024050ff */
[----:B------:R-:W-:Y:S01]  /*30a40*/  @P4 STG.E desc[UR44][R4.64+0x384], R137 ;  /* 0x0003848904004986 */ /* 0x000fe2000c10192c */
[----:B0-----:R-:W-:Y:S01]  /*30a50*/  @P5 IMAD.MOV.U32 R6, RZ, RZ, R8 ;  /* 0x000000ffff065224 */ /* 0x001fe200078e0008 */
[----:B------:R-:W-:-:S05]  /*30a60*/  @P5 MOV R7, R9 ;  /* 0x0000000900075202 */ /* 0x000fca0000000f00 */
[----:B------:R0:W-:Y:S01]  /*30a70*/  @P5 STG.E desc[UR44][R6.64+0x380], R13 ;  /* 0x0003800d06005986 */ /* 0x0001e2000c10192c */
[C---:B------:R-:W-:Y:S02]  /*30a80*/  ISETP.GT.AND P5, PT, R0.reuse, 0xe8, P0 ;  /* 0x000000e80000780c */ /* 0x040fe400007a4270 */
[----:B------:R-:W-:Y:S01]  /*30a90*/  ISETP.GT.AND P2, PT, R0, 0xe8, P1 ;  /* 0x000000e80000780c */ /* 0x000fe20000f44270 */
[----:B0-----:R-:W-:Y:S01]  /*30aa0*/  @P6 IMAD.MOV.U32 R6, RZ, RZ, R8 ;  /* 0x000000ffff066224 */ /* 0x001fe200078e0008 */
[----:B------:R-:W-:Y:S01]  /*30ab0*/  @P6 MOV R7, R9 ;  /* 0x0000000900076202 */ /* 0x000fe20000000f00 */
[----:B------:R-:W-:Y:S01]  /*30ac0*/  FMUL R11, R140, R2 ;  /* 0x000000028c0b7220 */ /* 0x000fe20000400000 */
[----:B------:R-:W-:-:S03]  /*30ad0*/  ISETP.GT.AND P3, PT, R0, 0xe9, P0 ;  /* 0x000000e90000780c */ /* 0x000fc60000764270 */
[----:B------:R0:W-:Y:S01]  /*30ae0*/  @P6 STG.E desc[UR44][R6.64+0x384], R139 ;  /* 0x0003848b06006986 */ /* 0x0001e2000c10192c */
[----:B------:R-:W-:Y:S01]  /*30af0*/  ISETP.GT.AND P6, PT, R0, 0xe9, P1 ;  /* 0x000000e90000780c */ /* 0x000fe20000fc4270 */
[-C--:B------:R-:W-:Y:S01]  /*30b00*/  FMUL R141, R141, R2.reuse ;  /* 0x000000028d8d7220 */ /* 0x080fe20000400000 */
[-C--:B------:R-:W-:Y:S01]  /*30b10*/  FMUL R15, R142, R2.reuse ;  /* 0x000000028e0f7220 */ /* 0x080fe20000400000 */
[----:B------:R-:W-:Y:S02]  /*30b20*/  F2FP.TF32.F32.PACK_B R11, R11 ;  /* 0x0000000bff0b723e */ /* 0x000fe400024050ff */
[----:B------:R-:W-:Y:S02]  /*30b30*/  ISETP.GT.AND P4, PT, R0, 0xf0, P1 ;  /* 0x000000f00000780c */ /* 0x000fe40000f84270 */
[----:B------:R-:W-:Y:S01]  /*30b40*/  F2FP.TF32.F32.PACK_B R141, R141 ;  /* 0x0000008dff8d723e */ /* 0x000fe200024050ff */
[-C--:B------:R-:W-:Y:S01]  /*30b50*/  FMUL R143, R143, R2.reuse ;  /* 0x000000028f8f7220 */ /* 0x080fe20000400000 */
[----:B------:R-:W-:Y:S01]  /*30b60*/  F2FP.TF32.F32.PACK_B R15, R15 ;  /* 0x0000000fff0f723e */ /* 0x000fe200024050ff */
[----:B0-----:R-:W-:Y:S01]  /*30b70*/  @P5 IMAD.MOV.U32 R6, RZ, RZ, R8 ;  /* 0x000000ffff065224 */ /* 0x001fe200078e0008 */
[----:B------:R-:W-:Y:S01]  /*30b80*/  @P5 MOV R7, R9 ;  /* 0x0000000900075202 */ /* 0x000fe20000000f00 */
[----:B------:R-:W-:Y:S01]  /*30b90*/  FMUL R3, R144, R2 ;  /* 0x0000000290037220 */ /* 0x000fe20000400000 */
[----:B------:R-:W-:Y:S01]  /*30ba0*/  @P2 STG.E desc[UR44][R4.64+0x3a0], R11 ;  /* 0x0003a00b04002986 */ /* 0x000fe2000c10192c */
[----:B------:R-:W-:-:S03]  /*30bb0*/  F2FP.TF32.F32.PACK_B R143, R143 ;  /* 0x0000008fff8f723e */ /* 0x000fc600024050ff */
[----:B------:R-:W-:Y:S01]  /*30bc0*/  @P6 STG.E desc[UR44][R4.64+0x3a4], R141 ;  /* 0x0003a48d04006986 */ /* 0x000fe2000c10192c */
[----:B------:R-:W-:-:S03]  /*30bd0*/  F2FP.TF32.F32.PACK_B R3, R3 ;  /* 0x00000003ff03723e */ /* 0x000fc600024050ff */
[----:B------:R0:W-:Y:S01]  /*30be0*/  @P5 STG.E desc[UR44][R6.64+0x3a0], R15 ;  /* 0x0003a00f06005986 */ /* 0x0001e2000c10192c */
[C---:B------:R-:W-:Y:S02]  /*30bf0*/  ISETP.GT.AND P5, PT, R0.reuse, 0xf0, P0 ;  /* 0x000000f00000780c */ /* 0x040fe400007a4270 */
[----:B------:R-:W-:Y:S01]  /*30c00*/  ISETP.GT.AND P2, PT, R0, 0xf1, P1 ;  /* 0x000000f10000780c */ /* 0x000fe20000f44270 */
[-C--:B------:R-:W-:Y:S01]  /*30c10*/  FMUL R145, R145, R2.reuse ;  /* 0x0000000291917220 */ /* 0x080fe20000400000 */
[----:B0-----:R-:W-:Y:S01]  /*30c20*/  @P3 IMAD.MOV.U32 R6, RZ, RZ, R8 ;  /* 0x000000ffff063224 */ /* 0x001fe200078e0008 */
[----:B------:R-:W-:Y:S01]  /*30c30*/  @P3 MOV R7, R9 ;  /* 0x0000000900073202 */ /* 0x000fe20000000f00 */
[----:B------:R-:W-:-:S04]  /*30c40*/  FMUL R13, R146, R2 ;  /* 0x00000002920d7220 */ /* 0x000fc80000400000 */
[----:B------:R0:W-:Y:S04]  /*30c50*/  @P3 STG.E desc[UR44][R6.64+0x3a4], R143 ;  /* 0x0003a48f06003986 */ /* 0x0001e8000c10192c */
[----:B------:R-:W-:Y:S01]  /*30c60*/  @P4 STG.E desc[UR44][R4.64+0x3c0], R3 ;  /* 0x0003c00304004986 */ /* 0x000fe2000c10192c */
[C---:B------:R-:W-:Y:S02]  /*30c70*/  ISETP.GT.AND P4, PT, R0.reuse, 0xf1, P0 ;  /* 0x000000f10000780c */ /* 0x040fe40000784270 */
[C---:B------:R-:W-:Y:S02]  /*30c80*/  ISETP.GT.AND P3, PT, R0.reuse, 0xf8, P1 ;  /* 0x000000f80000780c */ /* 0x040fe40000f64270 */
[----:B------:R-:W-:Y:S02]  /*30c90*/  F2FP.TF32.F32.PACK_B R145, R145 ;  /* 0x00000091ff91723e */ /* 0x000fe400024050ff */
[C---:B------:R-:W-:Y:S01]  /*30ca0*/  ISETP.GT.AND P1, PT, R0.reuse, 0xf9, P1 ;  /* 0x000000f90000780c */ /* 0x040fe20000f24270 */
[----:B0-----:R-:W-:Y:S01]  /*30cb0*/  @P5 IMAD.MOV.U32 R6, RZ, RZ, R8 ;  /* 0x000000ffff065224 */ /* 0x001fe200078e0008 */
[----:B------:R-:W-:Y:S01]  /*30cc0*/  ISETP.GT.AND P6, PT, R0, 0xf8, P0 ;  /* 0x000000f80000780c */ /* 0x000fe200007c4270 */
[----:B------:R-:W-:Y:S01]  /*30cd0*/  FMUL R147, R147, R2 ;  /* 0x0000000293937220 */ /* 0x000fe20000400000 */
[----:B------:R-:W-:-:S02]  /*30ce0*/  F2FP.TF32.F32.PACK_B R13, R13 ;  /* 0x0000000dff0d723e */ /* 0x000fc400024050ff */
[----:B------:R-:W-:Y:S01]  /*30cf0*/  @P5 MOV R7, R9 ;  /* 0x0000000900075202 */ /* 0x000fe20000000f00 */
[-C--:B------:R-:W-:Y:S01]  /*30d00*/  FMUL R19, R148, R2.reuse ;  /* 0x0000000294137220 */ /* 0x080fe20000400000 */
[-C--:B------:R-:W-:Y:S01]  /*30d10*/  FMUL R149, R149, R2.reuse ;  /* 0x0000000295957220 */ /* 0x080fe20000400000 */
[----:B------:R-:W-:Y:S01]  /*30d20*/  @P2 STG.E desc[UR44][R4.64+0x3c4], R145 ;  /* 0x0003c49104002986 */ /* 0x000fe2000c10192c */
[----:B------:R-:W-:Y:S02]  /*30d30*/  ISETP.GT.AND P0, PT, R0, 0xf9, P0 ;  /* 0x000000f90000780c */ /* 0x000fe40000704270 */
[----:B------:R-:W-:Y:S01]  /*30d40*/  F2FP.TF32.F32.PACK_B R147, R147 ;  /* 0x00000093ff93723e */ /* 0x000fe200024050ff */
[----:B------:R0:W-:Y:S01]  /*30d50*/  @P5 STG.E desc[UR44][R6.64+0x3c0], R13 ;  /* 0x0003c00d06005986 */ /* 0x0001e2000c10192c */
[----:B------:R-:W-:Y:S01]  /*30d60*/  F2FP.TF32.F32.PACK_B R19, R19 ;  /* 0x00000013ff13723e */ /* 0x000fe200024050ff */
[-C--:B------:R-:W-:Y:S01]  /*30d70*/  FMUL R21, R150, R2.reuse ;  /* 0x0000000296157220 */ /* 0x080fe20000400000 */
[----:B------:R-:W-:Y:S01]  /*30d80*/  F2FP.TF32.F32.PACK_B R149, R149 ;  /* 0x00000095ff95723e */ /* 0x000fe200024050ff */
[----:B------:R-:W-:Y:S01]  /*30d90*/  FMUL R151, R151, R2 ;  /* 0x0000000297977220 */ /* 0x000fe20000400000 */
[----:B0-----:R-:W-:Y:S01]  /*30da0*/  @P4 IMAD.MOV.U32 R6, RZ, RZ, R8 ;  /* 0x000000ffff064224 */ /* 0x001fe200078e0008 */
[----:B------:R-:W-:-:S02]  /*30db0*/  @P4 MOV R7, R9 ;  /* 0x0000000900074202 */ /* 0x000fc40000000f00 */
[----:B------:R-:W-:-:S03]  /*30dc0*/  F2FP.TF32.F32.PACK_B R21, R21 ;  /* 0x00000015ff15723e */ /* 0x000fc600024050ff */
[----:B------:R-:W-:Y:S01]  /*30dd0*/  @P4 STG.E desc[UR44][R6.64+0x3c4], R147 ;  /* 0x0003c49306004986 */ /* 0x000fe2000c10192c */
[----:B------:R-:W-:-:S03]  /*30de0*/  F2FP.TF32.F32.PACK_B R151, R151 ;  /* 0x00000097ff97723e */ /* 0x000fc600024050ff */
[----:B------:R-:W-:Y:S04]  /*30df0*/  @P3 STG.E desc[UR44][R4.64+0x3e0], R19 ;  /* 0x0003e01304003986 */ /* 0x000fe8000c10192c */
[----:B------:R0:W-:Y:S02]  /*30e00*/  @P1 STG.E desc[UR44][R4.64+0x3e4], R149 ;  /* 0x0003e49504001986 */ /* 0x0001e4000c10192c */
[----:B0-----:R-:W-:Y:S01]  /*30e10*/  @P6 IMAD.MOV.U32 R4, RZ, RZ, R8 ;  /* 0x000000ffff046224 */ /* 0x001fe200078e0008 */
[----:B------:R-:W-:-:S05]  /*30e20*/  @P6 MOV R5, R9 ;  /* 0x0000000900056202 */ /* 0x000fca0000000f00 */
[----:B------:R0:W-:Y:S04]  /*30e30*/  @P6 STG.E desc[UR44][R4.64+0x3e0], R21 ;  /* 0x0003e01504006986 */ /* 0x0001e8000c10192c */
[----:B------:R0:W-:Y:S02]  /*30e40*/  @P0 STG.E desc[UR44][R8.64+0x3e4], R151 ;  /* 0x0003e49708000986 */ /* 0x0001e4000c10192c */
.L_x_536:
[----:B------:R-:W-:Y:S05]  /*30e50*/  BSYNC B0 ;  /* 0x0000000000007941 */ /* 0x000fea0003800000 */
.L_x_28:
[----:B0---4-:R-:W4:Y:S01]  /*30e60*/  LDL.LU R4, [R1+0x200] ;  /* 0x0002000001047983 */ /* 0x011f220000300800 */
[----:B------:R-:W-:Y:S01]  /*30e70*/  ULDC UR4, c[0x0][0xc] ;  /* 0x0000030000047ab9 */ /* 0x000fe20000000800 */
[----:B------:R-:W-:Y:S01]  /*30e80*/  ULDC UR5, c[0x0][0x10] ;  /* 0x0000040000057ab9 */ /* 0x000fe20000000800 */
[----:B-----5:R-:W4:Y:S01]  /*30e90*/  LDC R3, c[0x0][0x14] ;  /* 0x00000500ff037b82 */ /* 0x020f220000000800 */
[----:B------:R-:W-:Y:S01]  /*30ea0*/  UIMAD.WIDE.U32 UR4, UR4, UR5, URZ ;  /* 0x00000005040472a5 */ /* 0x000fe2000f8e003f */
[----:B------:R-:W-:Y:S01]  /*30eb0*/  IMAD.MOV.U32 R5, RZ, RZ, R17 ;  /* 0x000000ffff057224 */ /* 0x000fe200078e0011 */
[----:B------:R-:W-:Y:S01]  /*30ec0*/  UMOV UR41, 0xffffffff ;  /* 0xffffffff00297882 */ /* 0x000fe20000000000 */
[----:B------:R-:W-:Y:S01]  /*30ed0*/  UMOV UR42, 0xffffffff ;  /* 0xffffffff002a7882 */ /* 0x000fe20000000000 */
[----:B------:R-:W-:Y:S02]  /*30ee0*/  PRMT R0, RZ, 0x7610, R0 ;  /* 0x00007610ff007816 */ /* 0x000fe40000000000 */
[----:B----4-:R-:W-:-:S04]  /*30ef0*/  IMAD.WIDE.U32 R4, R3, UR4, R4 ;  /* 0x0000000403047c25 */ /* 0x010fc8000f8e0004 */
[----:B------:R-:W-:Y:S02]  /*30f00*/  IMAD.MOV.U32 R6, RZ, RZ, R4 ;  /* 0x000000ffff067224 */ /* 0x000fe400078e0004 */
[----:B------:R-:W-:Y:S01]  /*30f10*/  IMAD R3, R3, UR5, RZ ;  /* 0x0000000503037c24 */ /* 0x000fe2000f8e02ff */
[----:B------:R-:W-:Y:S02]  /*30f20*/  ULDC.64 UR4, c[0x0][0x650] ;  /* 0x0001940000047ab9 */ /* 0x000fe40000000a00 */
[----:B------:R0:W-:Y:S01]  /*30f30*/  STL [R1+0x200], R6 ;  /* 0x0002000601007387 */ /* 0x0001e20000100800 */
[----:B------:R-:W-:Y:S02]  /*30f40*/  ISETP.GE.U32.AND P0, PT, R4, UR4, PT ;  /* 0x0000000404007c0c */ /* 0x000fe4000bf06070 */
[----:B------:R-:W-:-:S04]  /*30f50*/  IADD3 R17, R5, R3, RZ ;  /* 0x0000000305117210 */ /* 0x000fc80007ffe0ff */
[----:B------:R-:W-:-:S13]  /*30f60*/  ISETP.GE.U32.AND.EX P0, PT, R17, UR5, PT, P0 ;  /* 0x0000000511007c0c */ /* 0x000fda000bf06100 */
[----:B0-----:R-:W-:Y:S05]  /*30f70*/  @P0 BRA `(.L_x_537) ;  /* 0x0000000400880947 */ /* 0x001fea0003800000 */
[----:B------:R-:W0:Y:S01]  /*30f80*/  S2UR UR6, SR_CTAID.X ;  /* 0x00000000000679c3 */ /* 0x000e220000002500 */
[----:B------:R-:W-:Y:S01]  /*30f90*/  ULDC.64 UR12, c[0x0][0x628] ;  /* 0x00018a00000c7ab9 */ /* 0x000fe20000000a00 */
[----:B------:R-:W-:Y:S01]  /*30fa0*/  ULDC UR4, c[0x0][0x150] ;  /* 0x0000540000047ab9 */ /* 0x000fe20000000800 */
[----:B------:R-:W-:Y:S01]  /*30fb0*/  ISETP.NE.U32.AND P0, PT, RZ, UR12, PT ;  /* 0x0000000cff007c0c */ /* 0x000fe2000bf05070 */
[----:B------:R-:W-:Y:S01]  /*30fc0*/  ULDC UR15, c[0x0][0x630] ;  /* 0x00018c00000f7ab9 */ /* 0x000fe20000000800 */
[C---:B------:R-:W-:Y:S01]  /*30fd0*/  R2UR UR16, R6.reuse ;  /* 0x00000000061072ca */ /* 0x040fe200000e0000 */
[----:B------:R-:W-:Y:S01]  /*30fe0*/  ULDC UR19, c[0x0][0x154] ;  /* 0x0000550000137ab9 */ /* 0x000fe20000000800 */
[----:B------:R-:W-:Y:S01]  /*30ff0*/  ISETP.NE.AND.EX P0, PT, RZ, UR13, PT, P0 ;  /* 0x0000000dff007c0c */ /* 0x000fe2000bf05300 */
[----:B------:R-:W4:Y:S01]  /*31000*/  S2UR UR18, SR_CTAID.Y ;  /* 0x00000000001279c3 */ /* 0x000f220000002600 */
[----:B------:R-:W-:Y:S02]  /*31010*/  R2UR UR17, R17 ;  /* 0x00000000111172ca */ /* 0x000fe400000e0000 */
[----:B------:R-:W-:-:S02]  /*31020*/  R2UR UR10, R6 ;  /* 0x00000000060a72ca */ /* 0x000fc400000e0000 */
[----:B------:R-:W-:Y:S02]  /*31030*/  R2UR UR11, R17 ;  /* 0x00000000110b72ca */ /* 0x000fe400000e0000 */
[----:B0-----:R-:W-:-:S05]  /*31040*/  I2FP.F32.U32 R0, UR6 ;  /* 0x0000000600007c45 */ /* 0x001fca0008201000 */
[----:B------:R-:W-:-:S04]  /*31050*/  FMUL R0, R0, UR4 ;  /* 0x0000000400007c20 */ /* 0x000fc80008400000 */
[----:B------:R0:W0:Y:S01]  /*31060*/  F2I.U32.TRUNC.NTZ R3, R0 ;  /* 0x0000000000037305 */ /* 0x000022000020f000 */
[----:B----4-:R-:W-:Y:S05]  /*31070*/  @!P0 BRA `(.L_x_538) ;  /* 0x0000000000308947 */ /* 0x010fea0003800000 */
        /* <DEDUP_REMOVED lines=12> */
.L_x_538:
[----:B------:R-:W-:Y:S01]  /*31140*/  USHF.R.U64 UR42, UR10, UR15, UR11 ;  /* 0x0000000f0a2a7299 */ /* 0x000fe2000800120b */
[----:B0-----:R-:W-:Y:S01]  /*31150*/  I2FP.F32.U32 R0, UR18 ;  /* 0x0000001200007c45 */ /* 0x001fe20008201000 */
[----:B------:R-:W-:Y:S02]  /*31160*/  USHF.R.U32.HI UR4, URZ, UR15, UR11 ;  /* 0x0000000f3f047299 */ /* 0x000fe4000801160b */
        /* <DEDUP_REMOVED lines=8> */
[----:B------:R-:W-:Y:S01]  /*311f0*/  UIMAD.WIDE.U32 UR8, UR10, UR12, UR8 ;  /* 0x0000000c0a0872a5 */ /* 0x000fe2000f8e0008 */
[----:B------:R-:W-:Y:S01]  /*31200*/  R2UR UR12, R3 ;  /* 0x00000000030c72ca */ /* 0x000fe200000e0000 */
[----:B------:R-:W-:Y:S01]  /*31210*/  UIMAD UR10, UR10, UR13, UR4 ;  /* 0x0000000d0a0a72a4 */ /* 0x000fe2000f8e0204 */
[----:B------:R-:W-:Y:S01]  /*31220*/  ULDC UR11, c[0x0][0x618] ;  /* 0x00018600000b7ab9 */ /* 0x000fe20000000800 */
[----:B------:R-:W-:Y:S02]  /*31230*/  ULDC UR21, c[0x0][0x658] ;  /* 0x0001960000157ab9 */ /* 0x000fe40000000800 */
[----:B------:R-:W-:Y:S01]  /*31240*/  UIADD3 UR9, UR9, UR10, URZ ;  /* 0x0000000a09097290 */ /* 0x000fe2000fffe03f */
[----:B------:R-:W-:Y:S01]  /*31250*/  UMOV UR15, 0xffffffff ;  /* 0xffffffff000f7882 */ /* 0x000fe20000000000 */
[----:B------:R-:W-:Y:S01]  /*31260*/  ULDC.64 UR4, c[0x0][0x640] ;  /* 0x0001900000047ab9 */ /* 0x000fe20000000a00 */
[----:B------:R-:W-:Y:S01]  /*31270*/  USHF.L.U32 UR15, UR15, UR21, URZ ;  /* 0x000000150f0f7299 */ /* 0x000fe2000800063f */
[----:B------:R-:W-:Y:S01]  /*31280*/  ISETP.NE.U32.AND P0, PT, RZ, UR4, PT ;  /* 0x00000004ff007c0c */ /* 0x000fe2000bf05070 */
[----:B------:R-:W-:-:S02]  /*31290*/  USHF.R.U64 UR16, UR8, UR11, UR9 ;  /* 0x0000000b08107299 */ /* 0x000fc40008001209 */
[----:B------:R-:W-:Y:S01]  /*312a0*/  USHF.R.U32.HI UR8, URZ, UR11, UR9 ;  /* 0x0000000b3f087299 */ /* 0x000fe20008011609 */
[----:B0-----:R-:W-:Y:S01]  /*312b0*/  R2UR UR14, R0 ;  /* 0x00000000000e72ca */ /* 0x001fe200000e0000 */
[----:B------:R-:W-:Y:S01]  /*312c0*/  ULDC UR17, c[0x0][0x608] ;  /* 0x0001820000117ab9 */ /* 0x000fe20000000800 */
[----:B------:R-:W-:Y:S01]  /*312d0*/  ULOP3.LUT UR40, URZ, UR15, URZ, 0x33, !UPT ;  /* 0x0000000f3f287292 */ /* 0x000fe2000f8e333f */
[----:B------:R-:W-:Y:S01]  /*312e0*/  ISETP.NE.AND.EX P0, PT, RZ, UR5, PT, P0 ;  /* 0x00000005ff007c0c */ /* 0x000fe2000bf05300 */
[----:B------:R-:W-:Y:S02]  /*312f0*/  USHF.R.U64 UR15, UR16, UR17, UR8 ;  /* 0x00000011100f7299 */ /* 0x000fe40008001208 */
[----:B------:R-:W-:Y:S02]  /*31300*/  USHF.R.U32.HI UR8, URZ, UR17, UR8 ;  /* 0x000000113f087299 */ /* 0x000fe40008011608 */
[----:B------:R-:W-:Y:S02]  /*31310*/  UIADD3 UR12, -UR12, URZ, URZ ;  /* 0x0000003f0c0c7290 */ /* 0x000fe4000fffe13f */
[----:B------:R-:W-:Y:S01]  /*31320*/  USHF.R.U64 UR17, UR15, UR21, UR8 ;  /* 0x000000150f117299 */ /* 0x000fe20008001208 */
[----:B------:R-:W-:Y:S01]  /*31330*/  UMOV UR19, 0x1 ;  /* 0x0000000100137882 */ /* 0x000fe20000000000 */
[----:B------:R-:W-:Y:S01]  /*31340*/  ULDC UR13, c[0x0][0x144] ;  /* 0x00005100000d7ab9 */ /* 0x000fe20000000800 */
[----:B------:R-:W-:Y:S01]  /*31350*/  ULDC UR7, c[0x0][0x600] ;  /* 0x0001800000077ab9 */ /* 0x000fe20000000800 */
[----:B------:R-:W-:-:S02]  /*31360*/  USHF.L.U32 UR24, UR19, UR21, URZ ;  /* 0x0000001513187299 */ /* 0x000fc4000800063f */
[----:B------:R-:W-:Y:S02]  /*31370*/  USHF.R.U32.HI UR8, URZ, UR21, UR8 ;  /* 0x000000153f087299 */ /* 0x000fe40008011608 */
[----:B------:R-:W-:Y:S02]  /*31380*/  UIMAD UR21, UR13, UR12, UR6 ;  /* 0x0000000c0d1572a4 */ /* 0x000fe4000f8e0206 */
[----:B------:R-:W-:Y:S02]  /*31390*/  UIADD3 UR20, UR7, -0x1, URZ ;  /* 0xffffffff07147890 */ /* 0x000fe4000fffe03f */
[----:B------:R-:W-:Y:S01]  /*313a0*/  UIADD3 UR19, -UR14, URZ, URZ ;  /* 0x0000003f0e137290 */ /* 0x000fe2000fffe13f */
        /* <DEDUP_REMOVED lines=17> */
.L_x_539:
[----:B------:R-:W-:Y:S01]  /*314c0*/  UISETP.NE.AND UP0, UPT, UR38, URZ, UPT ;  /* 0x0000003f2600728c */ /* 0x000fe2000bf05270 */
[----:B------:R-:W-:Y:S01]  /*314d0*/  MOV R0, 0x1 ;  /* 0x0000000100007802 */ /* 0x000fe20000000f00 */
[----:B------:R-:W-:Y:S02]  /*314e0*/  USHF.R.U64 UR4, UR6, UR22, UR8 ;  /* 0x0000001606047299 */ /* 0x000fe40008001208 */
[----:B------:R-:W-:Y:S02]  /*314f0*/  ULOP3.LUT UR40, UR15, UR40, URZ, 0xc0, !UPT ;  /* 0x000000280f287292 */ /* 0x000fe4000f8ec03f */
[----:B------:R-:W-:Y:S02]  /*31500*/  UIADD3 UR5, -UR4, URZ, URZ ;  /* 0x0000003f04057290 */ /* 0x000fe4000fffe13f */
[----:B------:R-:W-:Y:S02]  /*31510*/  UIMAD UR40, UR24, UR4, UR40 ;  /* 0x00000004182872a4 */ /* 0x000fe4000f8e0228 */
[----:B------:R-:W-:-:S02]  /*31520*/  ULOP3.LUT UR16, UR16, UR20, URZ, 0xc0, !UPT ;  /* 0x0000001410107292 */ /* 0x000fc4000f8ec03f */
[----:B------:R-:W-:Y:S02]  /*31530*/  @UP0 UIMAD UR21, UR25, UR19, UR18 ;  /* 0x00000013191502a4 */ /* 0x000fe4000f8e0212 */
[----:B------:R-:W-:-:S03]  /*31540*/  UIMAD UR4, UR5, UR23, UR17 ;  /* 0x00000017050472a4 */ /* 0x000fc6000f8e0211 */
[----:B------:R-:W-:Y:S01]  /*31550*/  ULDC UR5, c[0x0][0x610] ;  /* 0x0001840000057ab9 */ /* 0x000fe20000000800 */
[----:B------:R-:W-:Y:S02]  /*31560*/  UIMAD UR4, UR4, UR7, UR16 ;  /* 0x00000007040472a4 */ /* 0x000fe4000f8e0210 */
[----:B------:R-:W-:-:S04]  /*31570*/  UIMAD UR40, UR40, UR5, UR21 ;  /* 0x00000005282872a4 */ /* 0x000fc8000f8e0215 */
[----:B------:R-:W-:Y:S02]  /*31580*/  USEL UR41, UR4, UR40, !UP0 ;  /* 0x0000002804297287 */ /* 0x000fe4000c000000 */
[----:B------:R-:W-:-:S12]  /*31590*/  USEL UR40, UR40, UR4, !UP0 ;  /* 0x0000000428287287 */ /* 0x000fd8000c000000 */
.L_x_537:
[----:B------:R-:W-:-:S13]  /*315a0*/  LOP3.LUT P0, RZ, R0, 0xff, RZ, 0xc0, !PT ;  /* 0x000000ff00ff7812 */ /* 0x000fda000780c0ff */
[----:B------:R-:W-:Y:S05]  /*315b0*/  @P0 BRA `(.L_x_540) ;  /* 0xfffffcf800d80947 */ /* 0x000fea000383ffff */
[----:B------:R-:W-:Y:S05]  /*315c0*/  EXIT ;  /* 0x000000000000794d */ /* 0x000fea0003800000 */
.L_x_3:
[----:B------:R-:W2:Y:S01]  /*315d0*/  LDL R4, [R1+0x200] ;  /* 0x0002000001047983 */ /* 0x000ea20000100800 */
[----:B------:R-:W-:Y:S01]  /*315e0*/  ULDC.64 UR8, c[0x0][0x650] ;  /* 0x0001940000087ab9 */ /* 0x000fe20000000a00 */
[----:B------:R-:W-:Y:S01]  /*315f0*/  PRMT R0, RZ, 0x7610, R0 ;  /* 0x00007610ff007816 */ /* 0x000fe20000000000 */
[----:B------:R-:W-:Y:S01]  /*31600*/  IMAD.MOV.U32 R3, RZ, RZ, -0x1 ;  /* 0xffffffffff037424 */ /* 0x000fe200078e00ff */
[----:B------:R-:W-:Y:S01]  /*31610*/  MOV R2, 0xffffffff ;  /* 0xffffffff00027802 */ /* 0x000fe20000000f00 */
[----:B------:R-:W-:Y:S01]  /*31620*/  IMAD.MOV.U32 R10, RZ, RZ, -0x1 ;  /* 0xffffffffff0a7424 */ /* 0x000fe200078e00ff */
[----:B--2---:R-:W-:-:S04]  /*31630*/  ISETP.GE.U32.AND P0, PT, R4, UR8, PT ;  /* 0x0000000804007c0c */ /* 0x004fc8000bf06070 */
[----:B------:R-:W-:-:S13]  /*31640*/  ISETP.GE.U32.AND.EX P0, PT, R17, UR9, PT, P0 ;  /* 0x0000000911007c0c */ /* 0x000fda000bf06100 */
[----:B------:R-:W-:Y:S05]  /*31650*/  @P0 BRA `(.L_x_541) ;  /* 0x00000004008c0947 */ /* 0x000fea0003800000 */
[----:B------:R-:W-:Y:S01]  /*31660*/  I2FP.F32.U32 R0, UR4 ;  /* 0x0000000400007c45 */ /* 0x000fe20008201000 */
[----:B0-----:R-:W-:Y:S01]  /*31670*/  ULDC.64 UR16, c[0x0][0x628] ;  /* 0x00018a0000107ab9 */ /* 0x001fe20000000a00 */
        /* <DEDUP_REMOVED lines=24> */
.L_x_542:
        /* <DEDUP_REMOVED lines=24> */
[----:B------:R-:W-:Y:S01]  /*31980*/  UMOV UR19, 0x1 ;  /* 0x0000000100137882 */ /* 0x000fe20000000000 */
[----:B------:R-:W-:Y:S01]  /*31990*/  ULDC UR20, c[0x0][0x608] ;  /* 0x0001820000147ab9 */ /* 0x000fe20000000800 */
[----:B------:R-:W-:Y:S01]  /*319a0*/  USHF.L.U32 UR26, UR19, UR23, URZ ;  /* 0x00000017131a7299 */ /* 0x000fe2000800063f */
[----:B------:R-:W-:Y:S01]  /*319b0*/  ISETP.NE.AND.EX P0, PT, RZ, UR9, PT, P0 ;  /* 0x00000009ff007c0c */ /* 0x000fe2000bf05300 */
[----:B------:R-:W-:Y:S02]  /*319c0*/  USHF.R.U64 UR19, UR18, UR20, UR11 ;  /* 0x0000001412137299 */ /* 0x000fe4000800120b */
[----:B------:R-:W-:Y:S02]  /*319d0*/  USHF.R.U32.HI UR11, URZ, UR20, UR11 ;  /* 0x000000143f0b7299 */ /* 0x000fe4000801160b */
[----:B------:R-:W-:-:S02]  /*319e0*/  UIADD3 UR15, -UR15, URZ, URZ ;  /* 0x0000003f0f0f7290 */ /* 0x000fc4000fffe13f */
[----:B------:R-:W-:Y:S01]  /*319f0*/  USHF.R.U64 UR20, UR19, UR23, UR11 ;  /* 0x0000001713147299 */ /* 0x000fe2000800120b */
[----:B------:R-:W-:Y:S01]  /*31a00*/  ULDC UR16, c[0x0][0x144] ;  /* 0x0000510000107ab9 */ /* 0x000fe20000000800 */
[----:B------:R-:W-:Y:S01]  /*31a10*/  ULDC UR6, c[0x0][0x600] ;  /* 0x0001800000067ab9 */ /* 0x000fe20000000800 */
[----:B------:R-:W-:Y:S02]  /*31a20*/  USHF.R.U32.HI UR11, URZ, UR23, UR11 ;  /* 0x000000173f0b7299 */ /* 0x000fe4000801160b */
[----:B------:R-:W-:Y:S02]  /*31a30*/  UIMAD UR23, UR16, UR15, UR4 ;  /* 0x0000000f101772a4 */ /* 0x000fe4000f8e0204 */
[----:B------:R-:W-:Y:S02]  /*31a40*/  UIADD3 UR22, UR6, -0x1, URZ ;  /* 0xffffffff06167890 */ /* 0x000fe4000fffe03f */
[----:B------:R-:W-:Y:S02]  /*31a50*/  ULOP3.LUT UR27, URZ, UR13, URZ, 0x33, !UPT ;  /* 0x0000000d3f1b7292 */ /* 0x000fe4000f8e333f */
        /* <DEDUP_REMOVED lines=18> */
.L_x_543:
[----:B------:R-:W-:Y:S01]  /*31b80*/  UISETP.NE.AND UP0, UPT, UR38, URZ, UPT ;  /* 0x0000003f2600728c */ /* 0x000fe2000bf05270 */
[----:B------:R-:W-:Y:S01]  /*31b90*/  MOV R0, 0x1 ;  /* 0x0000000100007802 */ /* 0x000fe20000000f00 */
[----:B------:R-:W-:Y:S01]  /*31ba0*/  USHF.R.U64 UR8, UR4, UR24, UR11 ;  /* 0x0000001804087299 */ /* 0x000fe2000800120b */
[----:B------:R-:W-:Y:S01]  /*31bb0*/  IMAD.U32 R10, RZ, RZ, UR5 ;  /* 0x00000005ff0a7e24 */ /* 0x000fe2000f8e00ff */
[----:B------:R-:W-:Y:S02]  /*31bc0*/  ULOP3.LUT UR4, UR19, UR27, URZ, 0xc0, !UPT ;  /* 0x0000001b13047292 */ /* 0x000fe4000f8ec03f */
[----:B------:R-:W-:Y:S02]  /*31bd0*/  ULOP3.LUT UR18, UR18, UR22, URZ, 0xc0, !UPT ;  /* 0x0000001612127292 */ /* 0x000fe4000f8ec03f */
[----:B------:R-:W-:-:S03]  /*31be0*/  UIMAD UR4, UR26, UR8, UR4 ;  /* 0x000000081a0472a4 */ /* 0x000fc6000f8e0204 */
[----:B------:R-:W-:Y:S02]  /*31bf0*/  @UP0 UIMAD UR23, UR28, UR21, UR7 ;  /* 0x000000151c1702a4 */ /* 0x000fe4000f8e0207 */
[----:B------:R-:W-:-:S03]  /*31c00*/  UIADD3 UR7, -UR8, URZ, URZ ;  /* 0x0000003f08077290 */ /* 0x000fc6000fffe13f */
[----:B------:R-:W-:Y:S01]  /*31c10*/  ULDC UR8, c[0x0][0x610] ;  /* 0x0001840000087ab9 */ /* 0x000fe20000000800 */
[----:B------:R-:W-:Y:S02]  /*31c20*/  UIMAD UR7, UR7, UR25, UR20 ;  /* 0x00000019070772a4 */ /* 0x000fe4000f8e0214 */
[----:B------:R-:W-:Y:S02]  /*31c30*/  UIMAD UR4, UR4, UR8, UR23 ;  /* 0x00000008040472a4 */ /* 0x000fe4000f8e0217 */
[----:B------:R-:W-:-:S04]  /*31c40*/  UIMAD UR7, UR7, UR6, UR18 ;  /* 0x00000006070772a4 */ /* 0x000fc8000f8e0212 */
[----:B------:R-:W-:Y:S02]  /*31c50*/  USEL UR6, UR7, UR4, !UP0 ;  /* 0x0000000407067287 */ /* 0x000fe4000c000000 */
[----:B------:R-:W-:-:S04]  /*31c60*/  USEL UR4, UR4, UR7, !UP0 ;  /* 0x0000000704047287 */ /* 0x000fc8000c000000 */
[----:B------:R-:W-:Y:S02]  /*31c70*/  MOV R2, UR6 ;  /* 0x0000000600027c02 */ /* 0x000fe40008000f00 */
[----:B------:R-:W-:-:S07]  /*31c80*/  IMAD.U32 R3, RZ, RZ, UR4 ;  /* 0x00000004ff037e24 */ /* 0x000fce000f8e00ff */
.L_x_541:
[----:B------:R-:W-:-:S08]  /*31c90*/  NOP ;  /* 0x0000000000007918 */ /* 0x000fd00000000000 */
[----:B0-----:R-:W0:-:S00]  /*31ca0*/  USETMAXREG.DEALLOC.CTAPOOL 0x18 ;  /* 0x00000018000079c8 */ /* 0x001e0000080e0500 */
[----:B------:R-:W-:-:S13]  /*31cb0*/  ISETP.NE.AND P0, PT, RZ, UR10, PT ;  /* 0x0000000aff007c0c */ /* 0x000fda000bf05270 */
[----:B------:R-:W-:Y:S05]  /*31cc0*/  @P0 EXIT ;  /* 0x000000000000094d */ /* 0x000fea0003800000 */
[----:B0-----:R-:W-:Y:S01]  /*31cd0*/  LOP3.LUT P0, RZ, R0, 0xff, RZ, 0xc0, !PT ;  /* 0x000000ff00ff7812 */ /* 0x001fe2000780c0ff */
[----:B------:R-:W-:Y:S01]  /*31ce0*/  IMAD.MOV.U32 R7, RZ, RZ, RZ ;  /* 0x000000ffff077224 */ /* 0x000fe200078e00ff */
[----:B------:R-:W-:-:S11]  /*31cf0*/  MOV R0, 0x1 ;  /* 0x0000000100007802 */ /* 0x000fd60000000f00 */
[----:B------:R-:W-:Y:S05]  /*31d00*/  @!P0 BRA `(.L_x_544) ;  /* 0x0000000c00d88947 */ /* 0x000fea0003800000 */
[----:B------:R-:W0:Y:S01]  /*31d10*/  LDC R0, c[0x0][0x28c] ;  /* 0x0000a300ff007b82 */ /* 0x000e220000000800 */
[----:B------:R-:W1:Y:S01]  /*31d20*/  S2R R4, SR_TID.X ;  /* 0x0000000000047919 */ /* 0x000e620000002100 */
[----:B------:R-:W-:Y:S01]  /*31d30*/  ULDC UR13, c[0x0][0x658] ;  /* 0x00019600000d7ab9 */ /* 0x000fe20000000800 */
[----:B------:R-:W-:Y:S01]  /*31d40*/  UMOV UR5, 0xffffffff ;  /* 0xffffffff00057882 */ /* 0x000fe20000000000 */
[----:B------:R-:W-:Y:S01]  /*31d50*/  ULDC UR4, c[0x0][0xc] ;  /* 0x0000030000047ab9 */ /* 0x000fe20000000800 */
[----:B------:R-:W-:Y:S01]  /*31d60*/  USHF.L.U32 UR29, UR5, UR13, URZ ;  /* 0x0000000d051d7299 */ /* 0x000fe2000800063f */
[----:B------:R-:W-:Y:S01]  /*31d70*/  BSSY B0, `(.L_x_544) ;  /* 0x00000ef000007945 */ /* 0x000fe20003800000 */
[----:B------:R-:W-:Y:S01]  /*31d80*/  UMOV UR6, 0x1 ;  /* 0x0000000100067882 */ /* 0x000fe20000000000 */
[----:B------:R-:W-:Y:S01]  /*31d90*/  ULDC UR5, c[0x0][0x10] ;  /* 0x0000040000057ab9 */ /* 0x000fe20000000800 */
[----:B------:R-:W-:Y:S01]  /*31da0*/  USHF.L.U32 UR13, UR6, UR13, URZ ;  /* 0x0000000d060d7299 */ /* 0x000fe2000800063f */
[----:B------:R-:W-:Y:S01]  /*31db0*/  IMAD.MOV.U32 R9, RZ, RZ, 0x1 ;  /* 0x00000001ff097424 */ /* 0x000fe200078e00ff */
[----:B------:R-:W-:Y:S01]  /*31dc0*/  UIMAD.WIDE.U32 UR4, UR4, UR5, URZ ;  /* 0x00000005040472a5 */ /* 0x000fe2000f8e003f */
[----:B------:R-:W-:Y:S01]  /*31dd0*/  IMAD.MOV.U32 R7, RZ, RZ, RZ ;  /* 0x000000ffff077224 */ /* 0x000fe200078e00ff */
[----:B------:R-:W-:Y:S01]  /*31de0*/  ULDC UR6, c[0x0][0x14] ;  /* 0x0000050000067ab9 */ /* 0x000fe20000000800 */
[----:B------:R-:W-:Y:S01]  /*31df0*/  ULDC UR21, c[0x0][0x600] ;  /* 0x0001800000157ab9 */ /* 0x000fe20000000800 */
[----:B------:R-:W-:-:S02]  /*31e00*/  UIMAD.WIDE.U32 UR22, UR4, UR6, URZ ;  /* 0x00000006041672a5 */ /* 0x000fc4000f8e003f */
[----:B------:R-:W-:Y:S02]  /*31e10*/  UIMAD UR39, UR5, UR6, URZ ;  /* 0x00000006052772a4 */ /* 0x000fe4000f8e023f */
[----:B------:R-:W-:Y:S02]  /*31e20*/  ULOP3.LUT UR45, UR37, 0x2, URZ, 0xfc, !UPT ;  /* 0x00000002252d7892 */ /* 0x000fe4000f8efc3f */
[----:B------:R-:W-:Y:S02]  /*31e30*/  UIADD3 UR21, UR21, -0x1, URZ ;  /* 0xffffffff15157890 */ /* 0x000fe4000fffe03f */
[----:B------:R-:W-:Y:S01]  /*31e40*/  ULOP3.LUT UR29, URZ, UR29, URZ, 0x33, !UPT ;  /* 0x0000001d3f1d7292 */ /* 0x000fe2000f8e333f */
[----:B0-----:R-:W-:Y:S01]  /*31e50*/  IADD3 R0, R0, 0x7f, RZ ;  /* 0x0000007f00007810 */ /* 0x001fe20007ffe0ff */
[----:B------:R-:W-:Y:S01]  /*31e60*/  UIADD3 UR39, UR23, UR39, URZ ;  /* 0x0000002717277290 */ /* 0x000fe2000fffe03f */
[----:B------:R-:W-:Y:S02]  /*31e70*/  ULDC.64 UR14, c[0x0][0x198] ;  /* 0x00006600000e7ab9 */ /* 0x000fe40000000a00 */
[----:B------:R-:W-:-:S04]  /*31e80*/  SHF.R.S32.HI R5, RZ, 0x1f, R0 ;  /* 0x0000001fff057819 */ /* 0x000fc80000011400 */
[----:B------:R-:W-:Y:S02]  /*31e90*/  LEA.HI R5, R5, R0, RZ, 0x7 ;  /* 0x0000000005057211 */ /* 0x000fe400078f38ff */
[C---:B-1----:R-:W-:Y:S02]  /*31ea0*/  LOP3.LUT P2, RZ, R4.reuse, 0x7f, RZ, 0xc0, !PT ;  /* 0x0000007f04ff7812 */ /* 0x042fe4000784c0ff */
[----:B------:R-:W-:Y:S02]  /*31eb0*/  LOP3.LUT P0, RZ, R4, 0x1f, RZ, 0xc0, !PT ;  /* 0x0000001f04ff7812 */ /* 0x000fe4000780c0ff */
[----:B------:R-:W-:Y:S02]  /*31ec0*/  SHF.R.S32.HI R6, RZ, 0x7, R5 ;  /* 0x00000007ff067819 */ /* 0x000fe40000011405 */
[----:B------:R-:W-:Y:S02]  /*31ed0*/  PLOP3.LUT P0, PT, P0, P2, PT, 0x8a, 0x0 ;  /* 0x000000000000781c */ /* 0x000fe40000705172 */
[----:B------:R-:W-:-:S02]  /*31ee0*/  MOV R0, 0x1 ;  /* 0x0000000100007802 */ /* 0x000fc40000000f00 */
[----:B------:R-:W-:-:S09]  /*31ef0*/  IADD3 R16, R6, 0x1, RZ ;  /* 0x0000000106107810 */ /* 0x000fd20007ffe0ff */
.L_x_556:
[----:B------:R-:W-:-:S03]  /*31f00*/  UMOV UR4, 0xffffffff ;  /* 0xffffffff00047882 */ /* 0x000fc60000000000 */
[----:B------:R-:W-:Y:S05]  /*31f10*/  BRA.DIV UR4, `(.L_x_545) ;  /* 0x0000001204687947 */ /* 0x000fea000b800000 */
[----:B------:R-:W-:-:S13]  /*31f20*/  ELECT P6, URZ, PT ;  /* 0x00000000003f782f */ /* 0x000fda00038c0000 */
.L_x_568:
[----:B------:R-:W0:Y:S01]  /*31f30*/  LDC R4, c[0x0][0x28c] ;  /* 0x0000a300ff047b82 */ /* 0x000e220000000800 */
[----:B------:R-:W-:Y:S01]  /*31f40*/  BSSY B1, `(.L_x_546) ;  /* 0x0000058000017945 */ /* 0x000fe20003800000 */
[----:B0-----:R-:W-:-:S13]  /*31f50*/  ISETP.LT.OR P6, PT, R4, 0x1, !P6 ;  /* 0x000000010400780c */ /* 0x001fda00077c1670 */
[----:B------:R-:W-:Y:S05]  /*31f60*/  @P6 BRA `(.L_x_547) ;  /* 0x0000000400546947 */ /* 0x000fea0003800000 */
[----:B------:R-:W-:Y:S01]  /*31f70*/  SHF.L.U32 R5, R2, 0x8, RZ ;  /* 0x0000000802057819 */ /* 0x000fe200000006ff */
[----:B------:R-:W-:Y:S01]  /*31f80*/  IMAD.SHL.U32 R3, R3, 0x100, RZ ;  /* 0x0000010003037824 */ /* 0x000fe200078e00ff */
[----:B------:R-:W-:Y:S01]  /*31f90*/  MOV R4, R16 ;  /* 0x0000001000047202 */ /* 0x000fe20000000f00 */
[----:B------:R-:W-:Y:S01]  /*31fa0*/  IMAD.MOV.U32 R13, RZ, RZ, RZ ;  /* 0x000000ffff0d7224 */ /* 0x000fe200078e00ff */
[----:B------:R-:W-:Y:S01]  /*31fb0*/  MOV R8, R7 ;  /* 0x0000000700087202 */ /* 0x000fe20000000f00 */
[----:B------:R-:W-:-:S07]  /*31fc0*/  IMAD.MOV.U32 R2, RZ, RZ, R0 ;  /* 0x000000ffff027224 */ /* 0x000fce00078e0000 */
.L_x_551:
[----:B------:R-:W0:Y:S01]  /*31fd0*/  S2R R12, SR_CgaCtaId ;  /* 0x00000000000c7919 */ /* 0x000e220000008800 */
[----:B------:R-:W-:-:S04]  /*31fe0*/  MOV R11, 0x400 ;  /* 0x00000400000b7802 */ /* 0x000fc80000000f00 */
[----:B0-----:R-:W-:Y:S02]  /*31ff0*/  LEA R15, R12, R11, 0x18 ;  /* 0x0000000b0c0f7211 */ /* 0x001fe400078ec0ff */
[----:B------:R-:W-:Y:S01]  /*32000*/  SHF.L.U32 R11, R2, 0x1f, RZ ;  /* 0x0000001f020b7819 */ /* 0x000fe200000006ff */
[----:B------:R-:W0:Y:S02]  /*32010*/  @!P2 LDC R12, c[0x0][0x500] ;  /* 0x00014000ff0cab82 */ /* 0x000e240000000800 */
[----:B------:R-:W-:-:S04]  /*32020*/  IMAD R14, R8, 0x8, R15 ;  /* 0x00000008080e7824 */ /* 0x000fc800078e020f */
[----:B------:R-:W1:Y:S02]  /*32030*/  SYNCS.PHASECHK.TRANS64.TRYWAIT P1, [R14+URZ+0x28], R11 ;  /* 0x0000280b0e0075a7 */ /* 0x000e64000802017f */
[----:B-1----:R-:W-:Y:S05]  /*32040*/  @!P1 BRA `(.L_x_548) ;  /* 0x00000010003c9947 */ /* 0x002fea0003800000 */
.L_x_569:
[----:B------:R-:W-:Y:S01]  /*32050*/  UPRMT UR4, UR45, 0x9910, URZ ;  /* 0x000099102d047896 */ /* 0x000fe2000800003f */
[----:B0-----:R0:W-:Y:S03]  /*32060*/  @!P2 SYNCS.ARRIVE.TRANS64 RZ, [R14+URZ], R12 ;  /* 0x0000000c0effa9a7 */ /* 0x0011e6000800003f */
[----:B------:R-:W-:-:S06]  /*32070*/  UISETP.NE.AND UP0, UPT, UR4, 0x2, UPT ;  /* 0x000000020400788c */ /* 0x000fcc000bf05270 */
[----:B------:R-:W-:-:S13]  /*32080*/  PLOP3.LUT P1, PT, PT, PT, UP0, 0x80, 0x0 ;  /* 0x000000000000781c */ /* 0x000fda0003f2f008 */
[----:B0-----:R-:W-:Y:S05]  /*32090*/  @P1 BRA `(.L_x_549) ;  /* 0x0000000000041947 */ /* 0x001fea0003800000 */
[----:B------:R-:W-:Y:S01]  /*320a0*/  BPT.TRAP 0x1 ;  /* 0x000000040000795c */ /* 0x000fe20000300000 */
.L_x_549:
[----:B------:R-:W-:Y:S05]  /*320b0*/  @P0 BRA `(.L_x_550) ;  /* 0x0000000000040947 */ /* 0x000fea0003800000 */
[----:B------:R-:W-:Y:S01]  /*320c0*/  BPT.TRAP 0x1 ;  /* 0x000000040000795c */ /* 0x000fe20000300000 */
.L_x_550:
[----:B------:R-:W-:Y:S01]  /*320d0*/  LEA R15, R8, R15, 0x11 ;  /* 0x0000000f080f7211 */ /* 0x000fe200078e88ff */
[----:B------:R-:W-:Y:S01]  /*320e0*/  UIADD3 UR30, UP0, UR14, 0xf0, URZ ;  /* 0x000000f00e1e7890 */ /* 0x000fe2000ff1e03f */
[----:B------:R-:W-:Y:S01]  /*320f0*/  R2UR UR10, R13 ;  /* 0x000000000d0a72ca */ /* 0x000fe200000e0000 */
[----:B------:R-:W-:Y:S01]  /*32100*/  UIADD3 UR4, UP1, UR14, 0x1f0, URZ ;  /* 0x000001f00e047890 */ /* 0x000fe2000ff3e03f */
[----:B------:R-:W-:Y:S01]  /*32110*/  R2UR UR18, R15 ;  /* 0x000000000f1272ca */ /* 0x000fe200000e0000 */
[----:B------:R-:W-:Y:S01]  /*32120*/  UIADD3.X UR31, URZ, UR15, URZ, UP0, !UPT ;  /* 0x0000000f3f1f7290 */ /* 0x000fe200087fe43f */
[----:B------:R-:W-:Y:S01]  /*32130*/  R2UR UR9, R14 ;  /* 0x000000000e0972ca */ /* 0x000fe200000e0000 */
[----:B------:R-:W-:Y:S01]  /*32140*/  UMOV UR6, 0x0 ;  /* 0x0000000000067882 */ /* 0x000fe20000000000 */
[----:B------:R-:W-:Y:S01]  /*32150*/  R2UR UR11, R3 ;  /* 0x00000000030b72ca */ /* 0x000fe200000e0000 */
[----:B------:R-:W-:Y:S01]  /*32160*/  UMOV UR7, 0x10000000 ;  /* 0x1000000000077882 */ /* 0x000fe20000000000 */
[----:B------:R-:W-:Y:S01]  /*32170*/  R2UR UR12, R10 ;  /* 0x000000000a0c72ca */ /* 0x000fe200000e0000 */
[----:B------:R-:W-:Y:S01]  /*32180*/  UIADD3.X UR5, URZ, UR15, URZ, UP1, !UPT ;  /* 0x0000000f3f057290 */ /* 0x000fe20008ffe43f */
[----:B------:R-:W-:Y:S01]  /*32190*/  R2UR UR35, R5 ;  /* 0x00000000052372ca */ /* 0x000fe200000e0000 */
[----:B------:R-:W-:Y:S01]  /*321a0*/  VIADD R8, R8, 0x1 ;  /* 0x0000000108087836 */ /* 0x000fe20000000000 */
[----:B------:R-:W-:Y:S01]  /*321b0*/  IADD3 R4, R4, -0x1, RZ ;  /* 0xffffffff04047810 */ /* 0x000fe20007ffe0ff */
[----:B------:R-:W-:Y:S01]  /*321c0*/  UIADD3 UR58, UR10, 0x20, URZ ;  /* 0x000000200a3a7890 */ /* 0x000fe2000fffe03f */
[----:B------:R-:W-:Y:S01]  /*321d0*/  VIADD R13, R13, 0x80 ;  /* 0x000000800d0d7836 */ /* 0x000fe20000000000 */
[----:B------:R-:W-:Y:S01]  /*321e0*/  UIADD3 UR8, UR18, 0x100, URZ ;  /* 0x0000010012087890 */ /* 0x000fe2000fffe03f */
[----:B------:R-:W-:Y:S01]  /*321f0*/  ISETP.GT.AND P3, PT, R4, 0x1, PT ;  /* 0x000000010400780c */ /* 0x000fe20003f64270 */
[----:B------:R-:W-:Y:S01]  /*32200*/  UIADD3 UR56, UR18, 0x8100, URZ ;  /* 0x0000810012387890 */ /* 0x000fe2000fffe03f */
[----:B------:R-:W-:Y:S01]  /*32210*/  ISETP.NE.AND P1, PT, R8, 0x5, PT ;  /* 0x000000050800780c */ /* 0x000fe20003f25270 */
[----:B------:R-:W-:-:S02]  /*32220*/  UIADD3 UR50, UR10, 0x40, URZ ;  /* 0x000000400a327890 */ /* 0x000fc4000fffe03f */
[----:B------:R-:W-:Y:S01]  /*32230*/  UIADD3 UR48, UR18, 0x10100, URZ ;  /* 0x0001010012307890 */ /* 0x000fe2000fffe03f */
[----:B-1----:R-:W-:Y:S01]  /*32240*/  SEL R11, RZ, 0x1, P1 ;  /* 0x00000001ff0b7807 */ /* 0x002fe20000800000 */
[----:B------:R-:W-:Y:S02]  /*32250*/  UIADD3 UR42, UR10, 0x60, URZ ;  /* 0x000000600a2a7890 */ /* 0x000fe4000fffe03f */
[----:B------:R0:W-:Y:S01]  /*32260*/  UTMALDG.3D [UR8], [UR30], desc[UR6] ;  /* 0x000006081e0075b4 */ /* 0x0001e20008011000 */
[----:B------:R-:W-:Y:S01]  /*32270*/  UIADD3 UR40, UR18, 0x18100, URZ ;  /* 0x0001810012287890 */ /* 0x000fe2000fffe03f */
[----:B------:R-:W-:Y:S01]  /*32280*/  LOP3.LUT R2, R2, R11, RZ, 0x3c, !PT ;  /* 0x0000000b02027212 */ /* 0x000fe200078e3cff */
[----:B------:R-:W-:Y:S01]  /*32290*/  UIADD3 UR32, UR18, 0xa0100, URZ ;  /* 0x000a010012207890 */ /* 0x000fe2000fffe03f */
[----:B------:R-:W-:Y:S01]  /*322a0*/  SEL R8, R8, RZ, P1 ;  /* 0x000000ff08087207 */ /* 0x000fe20000800000 */
[----:B------:R-:W-:Y:S02]  /*322b0*/  UIADD3 UR24, UR18, 0xa8100, URZ ;  /* 0x000a810012187890 */ /* 0x000fe4000fffe03f */
[----:B------:R-:W-:Y:S01]  /*322c0*/  UIADD3 UR16, UR18, 0xb0100, URZ ;  /* 0x000b010012107890 */ /* 0x000fe2000fffe03f */
[----:B------:R-:W-:Y:S01]  /*322d0*/  UMOV UR57, UR9 ;  /* 0x0000000900397c82 */ /* 0x000fe20008000000 */
        /* <DEDUP_REMOVED lines=8> */
[----:B------:R1:W-:Y:S01]  /*32360*/  UTMALDG.3D [UR56], [UR30], desc[UR6] ;  /* 0x000006381e0075b4 */ /* 0x0003e20008011000 */
[----:B------:R-:W-:Y:S01]  /*32370*/  UMOV UR33, UR9 ;  /* 0x0000000900217c82 */ /* 0x000fe20008000000 */
[----:B------:R-:W-:Y:S01]  /*32380*/  UMOV UR34, UR10 ;  /* 0x0000000a00227c82 */ /* 0x000fe20008000000 */
[----:B------:R-:W-:Y:S01]  /*32390*/  UMOV UR36, UR12 ;  /* 0x0000000c00247c82 */ /* 0x000fe20008000000 */
[----:B------:R-:W-:Y:S01]  /*323a0*/  UMOV UR25, UR9 ;  /* 0x0000000900197c82 */ /* 0x000fe20008000000 */
[----:B------:R-:W-:Y:S01]  /*323b0*/  UMOV UR27, UR35 ;  /* 0x00000023001b7c82 */ /* 0x000fe20008000000 */
[----:B0-----:R-:W-:Y:S01]  /*323c0*/  UIADD3 UR8, UR18, 0xb8100, URZ ;  /* 0x000b810012087890 */ /* 0x001fe2000fffe03f */
[----:B------:R1:W-:Y:S01]  /*323d0*/  UTMALDG.3D [UR48], [UR30], desc[UR6] ;  /* 0x000006301e0075b4 */ /* 0x0003e20008011000 */
        /* <DEDUP_REMOVED lines=9> */
[----:B------:R1:W-:Y:S01]  /*32470*/  UTMALDG.3D [UR32], [UR4], desc[UR6] ;  /* 0x00000620040075b4 */ /* 0x0003e20008011000 */
[----:B------:R1:W-:Y:S01]  /*32480*/  UTMALDG.3D [UR24], [UR4], desc[UR6] ;  /* 0x00000618040075b4 */ /* 0x0003e20008011000 */
[----:B------:R1:W-:Y:S01]  /*32490*/  UTMALDG.3D [UR16], [UR4], desc[UR6] ;  /* 0x00000610040075b4 */ /* 0x0003e20008011000 */
[----:B------:R1:W-:Y:S02]  /*324a0*/  UTMALDG.3D [UR8], [UR4], desc[UR6] ;  /* 0x00000608040075b4 */ /* 0x0003e40008011000 */
[----:B-1----:R-:W-:Y:S05]  /*324b0*/  @P3 BRA `(.L_x_551) ;  /* 0xfffffff800c43947 */ /* 0x002fea000383ffff */
.L_x_547:
[----:B------:R-:W-:Y:S05]  /*324c0*/  BSYNC B1 ;  /* 0x0000000000017941 */ /* 0x000fea0003800000 */
.L_x_546:
[----:B------:R-:W2:Y:S01]  /*324d0*/  LDL.LU R14, [R1+0x200] ;  /* 0x00020000010e7983 */ /* 0x000ea20000300800 */
[----:B------:R-:W-:Y:S01]  /*324e0*/  LOP3.LUT P1, RZ, R9, 0xff, RZ, 0xc0, !PT ;  /* 0x000000ff09ff7812 */ /* 0x000fe2000782c0ff */
[----:B------:R-:W-:Y:S01]  /*324f0*/  ULDC.64 UR4, c[0x0][0x650] ;  /* 0x0001940000047ab9 */ /* 0x000fe20000000a00 */
[C---:B------:R-:W-:Y:S01]  /*32500*/  IADD3 R4, R6.reuse, R7, RZ ;  /* 0x0000000706047210 */ /* 0x040fe20007ffe0ff */
[----:B------:R-:W-:Y:S01]  /*32510*/  BSSY B1, `(.L_x_552) ;  /* 0x0000072000017945 */ /* 0x000fe20003800000 */
[----:B------:R-:W-:Y:S01]  /*32520*/  ISETP.GE.U32.AND P3, PT, R6, 0x5, PT ;  /* 0x000000050600780c */ /* 0x000fe20003f66070 */
[----:B------:R-:W-:Y:S01]  /*32530*/  IMAD.MOV.U32 R10, RZ, RZ, -0x1 ;  /* 0xffffffffff0a7424 */ /* 0x000fe200078e00ff */
[----:B------:R-:W-:-:S07]  /*32540*/  PRMT R9, RZ, 0x7610, R9 ;  /* 0x00007610ff097816 */ /* 0x000fce0000000009 */
[----:B------:R-:W0:Y:S01]  /*32550*/  @P1 S2R R3, SR_CgaCtaId ;  /* 0x0000000000031919 */ /* 0x000e220000008800 */
[----:B------:R-:W-:-:S04]  /*32560*/  @P1 MOV R2, 0x400 ;  /* 0x0000040000021802 */ /* 0x000fc80000000f00 */
[----:B0-----:R-:W-:-:S04]  /*32570*/  @P1 LEA R2, R3, R2, 0x18 ;  /* 0x0000000203021211 */ /* 0x001fc800078ec0ff */
[----:B------:R0:W-:Y:S01]  /*32580*/  @P1 SYNCS.ARRIVE.TRANS64.A1T0 RZ, [R2+URZ+0x68], RZ ;  /* 0x000068ff02ff19a7 */ /* 0x0001e2000810003f */
[----:B------:R-:W-:-:S04]  /*32590*/  ISETP.GT.U32.AND P1, PT, R4, 0x4, PT ;  /* 0x000000040400780c */ /* 0x000fc80003f24070 */
[----:B------:R-:W-:Y:S01]  /*325a0*/  ISETP.LT.U32.AND P1, PT, R6, 0x5, P1 ;  /* 0x000000050600780c */ /* 0x000fe20000f21070 */
[----:B0-----:R-:W-:Y:S01]  /*325b0*/  IMAD.WIDE.U32 R2, R4, -0x33333333, RZ ;  /* 0xcccccccd04027825 */ /* 0x001fe200078e00ff */
[----:B------:R-:W-:-:S04]  /*325c0*/  MOV R2, 0xffffffff ;  /* 0xffffffff00027802 */ /* 0x000fc80000000f00 */
[----:B------:R-:W-:Y:S02]  /*325d0*/  SHF.R.U32.HI R5, RZ, 0x2, R3 ;  /* 0x00000002ff057819 */ /* 0x000fe40000011603 */
[----:B------:R-:W-:-:S03]  /*325e0*/  SEL R3, RZ, 0x1, !P1 ;  /* 0x00000001ff037807 */ /* 0x000fc60004800000 */
[--C-:B------:R-:W-:Y:S01]  /*325f0*/  IMAD R7, R5, -0x5, R4.reuse ;  /* 0xfffffffb05077824 */ /* 0x100fe200078e0204 */
[----:B------:R-:W-:Y:S01]  /*32600*/  LOP3.LUT R0, R0, R3, RZ, 0x3c, !PT ;  /* 0x0000000300007212 */ /* 0x000fe200078e3cff */
[----:B------:R-:W-:Y:S01]  /*32610*/  IMAD.MOV.U32 R3, RZ, RZ, -0x1 ;  /* 0xffffffffff037424 */ /* 0x000fe200078e00ff */
[----:B------:R-:W-:Y:S02]  /*32620*/  PRMT R4, RZ, 0x7610, R4 ;  /* 0x00007610ff047816 */ /* 0x000fe40000000004 */
[----:B------:R-:W-:Y:S02]  /*32630*/  @P3 LOP3.LUT R0, R0, 0x1, R5, 0x78, !PT ;  /* 0x0000000100003812 */ /* 0x000fe400078e7805 */
[----:B--2---:R-:W-:-:S04]  /*32640*/  IADD3 R14, P1, R14, UR22, RZ ;  /* 0x000000160e0e7c10 */ /* 0x004fc8000ff3e0ff */
[----:B------:R-:W-:Y:S01]  /*32650*/  IADD3.X R17, R17, UR39, RZ, P1, !PT ;  /* 0x0000002711117c10 */ /* 0x000fe20008ffe4ff */
[----:B------:R0:W-:Y:S01]  /*32660*/  STL [R1+0x200], R14 ;  /* 0x0002000e01007387 */ /* 0x0001e20000100800 */
[----:B------:R-:W-:-:S04]  /*32670*/  ISETP.GE.U32.AND P1, PT, R14, UR4, PT ;  /* 0x000000040e007c0c */ /* 0x000fc8000bf26070 */
[----:B------:R-:W-:-:S13]  /*32680*/  ISETP.GE.U32.AND.EX P1, PT, R17, UR5, PT, P1 ;  /* 0x0000000511007c0c */ /* 0x000fda000bf26110 */
[----:B0-----:R-:W-:Y:S05]  /*32690*/  @P1 BRA `(.L_x_553) ;  /* 0x0000000400641947 */ /* 0x001fea0003800000 */
[----:B------:R-:W0:Y:S01]  /*326a0*/  S2R R8, SR_CTAID.X ;  /* 0x0000000000087919 */ /* 0x000e220000002500 */
[----:B------:R-:W-:Y:S01]  /*326b0*/  ULDC UR4, c[0x0][0x150] ;  /* 0x0000540000047ab9 */ /* 0x000fe20000000800 */
[----:B------:R-:W1:Y:S01]  /*326c0*/  LDC R3, c[0x0][0x144] ;  /* 0x00005100ff037b82 */ /* 0x000e620000000800 */
[----:B------:R-:W-:Y:S01]  /*326d0*/  UISETP.NE.AND UP0, UPT, UR38, URZ, UPT ;  /* 0x0000003f2600728c */ /* 0x000fe2000bf05270 */
[----:B------:R-:W2:Y:S01]  /*326e0*/  S2R R5, SR_CTAID.Y ;  /* 0x0000000000057919 */ /* 0x000ea20000002600 */
[----:B------:R-:W-:-:S04]  /*326f0*/  ULDC UR7, c[0x0][0x630] ;  /* 0x00018c0000077ab9 */ /* 0x000fc80000000800 */
[----:B------:R-:W-:Y:S01]  /*32700*/  PLOP3.LUT P1, PT, PT, PT, UP0, 0x80, 0x0 ;  /* 0x000000000000781c */ /* 0x000fe20003f2f008 */
[----:B------:R-:W3:Y:S01]  /*32710*/  LDC R12, c[0x0][0x148] ;  /* 0x00005200ff0c7b82 */ /* 0x000ee20000000800 */
[----:B0-----:R-:W-:Y:S02]  /*32720*/  I2FP.F32.U32 R2, R8 ;  /* 0x0000000800027245 */ /* 0x001fe40000201000 */
[----:B--2---:R-:W-:-:S03]  /*32730*/  I2FP.F32.U32 R4, R5 ;  /* 0x0000000500047245 */ /* 0x004fc60000201000 */
[----:B------:R-:W-:Y:S01]  /*32740*/  FMUL R2, R2, UR4 ;  /* 0x0000000402027c20 */ /* 0x000fe20008400000 */
[----:B------:R-:W-:Y:S02]  /*32750*/  ULDC UR4, c[0x0][0x154] ;  /* 0x0000550000047ab9 */ /* 0x000fe40000000800 */
[----:B------:R-:W-:Y:S01]  /*32760*/  FMUL R10, R4, UR4 ;  /* 0x00000004040a7c20 */ /* 0x000fe20008400000 */
[----:B------:R-:W-:Y:S02]  /*32770*/  ULDC.64 UR4, c[0x0][0x628] ;  /* 0x00018a0000047ab9 */ /* 0x000fe40000000a00 */
[----:B------:R-:W0:Y:S08]  /*32780*/  F2I.U32.TRUNC.NTZ R2, R2 ;  /* 0x0000000200027305 */ /* 0x000e30000020f000 */
[----:B------:R-:W2:Y:S01]  /*32790*/  F2I.U32.TRUNC.NTZ R10, R10 ;  /* 0x0000000a000a7305 */ /* 0x000ea2000020f000 */
[----:B0-----:R-:W-:-:S02]  /*327a0*/  IADD3 R4, -R2, RZ, RZ ;  /* 0x000000ff02047210 */ /* 0x001fc40007ffe1ff */
[----:B------:R-:W-:-:S03]  /*327b0*/  MOV R2, R14 ;  /* 0x0000000e00027202 */ /* 0x000fc60000000f00 */
[----:B-1----:R-:W-:Y:S02]  /*327c0*/  IMAD R8, R3, R4, R8 ;  /* 0x0000000403087224 */ /* 0x002fe400078e0208 */
[----:B--2---:R-:W-:-:S04]  /*327d0*/  IMAD.MOV R3, RZ, RZ, -R10 ;  /* 0x000000ffff037224 */ /* 0x004fc800078e0a0a */
[----:B---3--:R-:W-:Y:S01]  /*327e0*/  @P1 IMAD R8, R12, R3, R5 ;  /* 0x000000030c081224 */ /* 0x008fe200078e0205 */
[----:B------:R-:W-:Y:S01]  /*327f0*/  ISETP.NE.U32.AND P1, PT, RZ, UR4, PT ;  /* 0x00000004ff007c0c */ /* 0x000fe2000bf25070 */
[----:B------:R-:W-:-:S03]  /*32800*/  IMAD.MOV.U32 R3, RZ, RZ, R17 ;  /* 0x000000ffff037224 */ /* 0x000fc600078e0011 */
[----:B------:R-:W-:-:S13]  /*32810*/  ISETP.NE.AND.EX P1, PT, RZ, UR5, PT, P1 ;  /* 0x00000005ff007c0c */ /* 0x000fda000bf25310 */
[----:B------:R-:W-:Y:S05]  /*32820*/  @!P1 BRA `(.L_x_554) ;  /* 0x0000000000289947 */ /* 0x000fea0003800000 */
[----:B------:R-:W-:Y:S02]  /*32830*/  ULDC UR6, c[0x0][0x634] ;  /* 0x00018d0000067ab9 */ /* 0x000fe40000000800 */
[----:B------:R-:W-:-:S04]  /*32840*/  IADD3 R3, P1, R14, UR6, RZ ;  /* 0x000000060e037c10 */ /* 0x000fc8000ff3e0ff */
[----:B------:R-:W-:-:S05]  /*32850*/  IADD3.X R11, RZ, R17, RZ, P1, !PT ;  /* 0x00000011ff0b7210 */ /* 0x000fca0000ffe4ff */
[----:B------:R-:W-:-:S04]  /*32860*/  IMAD.WIDE.U32 R4, R11, UR4, RZ ;  /* 0x000000040b047c25 */ /* 0x000fc8000f8e00ff */
[----:B------:R-:W-:-:S04]  /*32870*/  IMAD.WIDE.U32 R4, P1, R3, UR5, R4 ;  /* 0x0000000503047c25 */ /* 0x000fc8000f820004 */
[----:B------:R-:W-:Y:S01]  /*32880*/  IMAD.WIDE.U32 R2, R3, UR4, RZ ;  /* 0x0000000403027c25 */ /* 0x000fe2000f8e00ff */
[----:B------:R-:W-:-:S04]  /*32890*/  MOV R2, R5 ;  /* 0x0000000500027202 */ /* 0x000fc80000000f00 */
[----:B------:R-:W-:Y:S01]  /*328a0*/  IADD3 RZ, P3, R3, R4, RZ ;  /* 0x0000000403ff7210 */ /* 0x000fe20007f7e0ff */
[----:B------:R-:W-:-:S04]  /*328b0*/  IMAD.X R3, RZ, RZ, RZ, P1 ;  /* 0x000000ffff037224 */ /* 0x000fc800008e06ff */
[----:B------:R-:W-:-:S08]  /*328c0*/  IMAD.WIDE.U32.X R2, R11, UR5, R2, P3 ;  /* 0x000000050b027c25 */ /* 0x000fd000098e0402 */
.L_x_554:
[--C-:B------:R-:W-:Y:S01]  /*328d0*/  SHF.R.U64 R10, R2, UR7, R3.reuse ;  /* 0x00000007020a7c19 */ /* 0x100fe20008001203 */
[----:B------:R-:W-:Y:S01]  /*328e0*/  ULDC.64 UR4, c[0x0][0x620] ;  /* 0x0001880000047ab9 */ /* 0x000fe20000000a00 */
[----:B------:R-:W-:Y:S01]  /*328f0*/  SHF.R.U32.HI R2, RZ, UR7, R3 ;  /* 0x00000007ff027c19 */ /* 0x000fe20008011603 */
[----:B------:R-:W-:Y:S01]  /*32900*/  IMAD.MOV.U32 R3, RZ, RZ, R17 ;  /* 0x000000ffff037224 */ /* 0x000fe200078e0011 */
[----:B------:R-:W-:Y:S01]  /*32910*/  IADD3 R11, P1, RZ, -R10, RZ ;  /* 0x8000000aff0b7210 */ /* 0x000fe20007f3e0ff */
[----:B------:R-:W-:-:S04]  /*32920*/  ULDC.64 UR6, c[0x0][0x640] ;  /* 0x0001900000067ab9 */ /* 0x000fc80000000a00 */
[----:B------:R-:W-:Y:S01]  /*32930*/  IMAD.X R2, RZ, RZ, ~R2, P1 ;  /* 0x000000ffff027224 */ /* 0x000fe200008e0e02 */
[----:B------:R-:W-:-:S03]  /*32940*/  ISETP.NE.U32.AND P1, PT, RZ, UR6, PT ;  /* 0x00000006ff007c0c */ /* 0x000fc6000bf25070 */
[----:B------:R-:W-:Y:S01]  /*32950*/  IMAD R2, R2, UR4, RZ ;  /* 0x0000000402027c24 */ /* 0x000fe2000f8e02ff */
[----:B------:R-:W-:-:S03]  /*32960*/  ISETP.NE.AND.EX P1, PT, RZ, UR7, PT, P1 ;  /* 0x00000007ff007c0c */ /* 0x000fc6000bf25310 */
[----:B------:R-:W-:Y:S01]  /*32970*/  IMAD R5, R11, UR5, R2 ;  /* 0x000000050b057c24 */ /* 0x000fe2000f8e0202 */
[----:B------:R-:W-:-:S05]  /*32980*/  MOV R2, R14 ;  /* 0x0000000e00027202 */ /* 0x000fca0000000f00 */
[----:B------:R-:W-:Y:S01]  /*32990*/  IMAD.WIDE.U32 R2, R11, UR4, R2 ;  /* 0x000000040b027c25 */ /* 0x000fe2000f8e0002 */
[----:B------:R-:W-:-:S04]  /*329a0*/  ULDC UR4, c[0x0][0x618] ;  /* 0x0001860000047ab9 */ /* 0x000fc80000000800 */
[----:B------:R-:W-:-:S04]  /*329b0*/  IADD3 R3, R3, R5, RZ ;  /* 0x0000000503037210 */ /* 0x000fc80007ffe0ff */
[--C-:B------:R-:W-:Y:S02]  /*329c0*/  SHF.R.U64 R11, R2, UR4, R3.reuse ;  /* 0x00000004020b7c19 */ /* 0x100fe40008001203 */
[----:B------:R-:W-:Y:S01]  /*329d0*/  SHF.R.U32.HI R2, RZ, UR4, R3 ;  /* 0x00000004ff027c19 */ /* 0x000fe20008011603 */
[----:B------:R-:W-:-:S03]  /*329e0*/  ULDC UR4, c[0x0][0x608] ;  /* 0x0001820000047ab9 */ /* 0x000fc60000000800 */
[--C-:B------:R-:W-:Y:S02]  /*329f0*/  SHF.R.U64 R12, R11, UR4, R2.reuse ;  /* 0x000000040b0c7c19 */ /* 0x100fe40008001202 */
[----:B------:R-:W-:Y:S01]  /*32a00*/  SHF.R.U32.HI R3, RZ, UR4, R2 ;  /* 0x00000004ff037c19 */ /* 0x000fe20008011602 */
[----:B------:R-:W-:-:S03]  /*32a10*/  ULDC UR4, c[0x0][0x658] ;  /* 0x0001960000047ab9 */ /* 0x000fc60000000800 */
[--C-:B------:R-:W-:Y:S02]  /*32a20*/  SHF.R.U64 R13, R12, UR4, R3.reuse ;  /* 0x000000040c0d7c19 */ /* 0x100fe40008001203 */
[----:B------:R-:W-:-:S03]  /*32a30*/  SHF.R.U32.HI R15, RZ, UR4, R3 ;  /* 0x00000004ff0f7c19 */ /* 0x000fc60008011603 */
[----:B------:R-:W-:Y:S01]  /*32a40*/  IMAD.MOV.U32 R2, RZ, RZ, R13 ;  /* 0x000000ffff027224 */ /* 0x000fe200078e000d */
[----:B------:R-:W-:Y:S01]  /*32a50*/  MOV R3, R15 ;  /* 0x0000000f00037202 */ /* 0x000fe20000000f00 */
[----:B------:R-:W-:Y:S06]  /*32a60*/  @!P1 BRA `(.L_x_555) ;  /* 0x0000000000289947 */ /* 0x000fec0003800000 */
[----:B------:R-:W-:Y:S02]  /*32a70*/  ULDC UR4, c[0x0][0x64c] ;  /* 0x0001930000047ab9 */ /* 0x000fe40000000800 */
[----:B------:R-:W-:-:S05]  /*32a80*/  IADD3 R3, P1, R13, UR4, RZ ;  /* 0x000000040d037c10 */ /* 0x000fca000ff3e0ff */
[----:B------:R-:W-:-:S04]  /*32a90*/  IMAD.X R15, RZ, RZ, R15, P1 ;  /* 0x000000ffff0f7224 */ /* 0x000fc800008e060f */
[----:B------:R-:W-:-:S04]  /*32aa0*/  IMAD.WIDE.U32 R4, R15, UR6, RZ ;  /* 0x000000060f047c25 */ /* 0x000fc8000f8e00ff */
[----:B------:R-:W-:-:S04]  /*32ab0*/  IMAD.WIDE.U32 R4, P1, R3, UR7, R4 ;  /* 0x0000000703047c25 */ /* 0x000fc8000f820004 */
[----:B------:R-:W-:-:S04]  /*32ac0*/  IMAD.WIDE.U32 R2, R3, UR6, RZ ;  /* 0x0000000603027c25 */ /* 0x000fc8000f8e00ff */
[----:B------:R-:W-:Y:S01]  /*32ad0*/  IMAD.MOV.U32 R2, RZ, RZ, R5 ;  /* 0x000000ffff027224 */ /* 0x000fe200078e0005 */
[----:B------:R-:W-:Y:S02]  /*32ae0*/  IADD3 RZ, P3, R3, R4, RZ ;  /* 0x0000000403ff7210 */ /* 0x000fe40007f7e0ff */
[----:B------:R-:W-:-:S03]  /*32af0*/  IADD3.X R3, RZ, RZ, RZ, P1, !PT ;  /* 0x000000ffff037210 */ /* 0x000fc60000ffe4ff */
[----:B------:R-:W-:-:S08]  /*32b00*/  IMAD.WIDE.U32.X R2, R15, UR7, R2, P3 ;  /* 0x000000070f027c25 */ /* 0x000fd000098e0402 */
.L_x_555:
[----:B------:R-:W-:Y:S01]  /*32b10*/  ULDC UR4, c[0x0][0x648] ;  /* 0x0001920000047ab9 */ /* 0x000fe20000000800 */
[----:B------:R-:W-:Y:S01]  /*32b20*/  LOP3.LUT R12, R12, UR29, RZ, 0xc0, !PT ;  /* 0x0000001d0c0c7c12 */ /* 0x000fe2000f8ec0ff */
[----:B------:R-:W-:Y:S01]  /*32b30*/  UISETP.NE.AND UP0, UPT, UR38, URZ, UPT ;  /* 0x0000003f2600728c */ /* 0x000fe2000bf05270 */
[----:B------:R-:W-:Y:S01]  /*32b40*/  SHF.R.U64 R3, R2, UR4, R3 ;  /* 0x0000000402037c19 */ /* 0x000fe20008001203 */
[----:B------:R-:W-:Y:S01]  /*32b50*/  ULDC UR4, c[0x0][0x638] ;  /* 0x00018e0000047ab9 */ /* 0x000fe20000000800 */
[----:B------:R-:W-:Y:S02]  /*32b60*/  IMAD.MOV.U32 R4, RZ, RZ, 0x1 ;  /* 0x00000001ff047424 */ /* 0x000fe400078e00ff */
[C---:B------:R-:W-:Y:S01]  /*32b70*/  IADD3 R2, -R3.reuse, RZ, RZ ;  /* 0x000000ff03027210 */ /* 0x040fe20007ffe1ff */
[----:B------:R-:W-:Y:S01]  /*32b80*/  IMAD R5, R3, UR13, R12 ;  /* 0x0000000d03057c24 */ /* 0x000fe2000f8e020c */
[----:B------:R-:W-:Y:S02]  /*32b90*/  PLOP3.LUT P1, PT, PT, PT, UP0, 0x40, 0x0 ;  /* 0x000000000000781c */ /* 0x000fe40003f2e808 */
[----:B------:R-:W-:Y:S01]  /*32ba0*/  PLOP3.LUT P3, PT, PT, PT, UP0, 0x40, 0x0 ;  /* 0x000000000000781c */ /* 0x000fe20003f6e808 */
[----:B------:R-:W-:Y:S01]  /*32bb0*/  IMAD R13, R2, UR4, R13 ;  /* 0x00000004020d7c24 */ /* 0x000fe2000f8e020d */
[----:B------:R-:W-:Y:S01]  /*32bc0*/  ULDC UR4, c[0x0][0x610] ;  /* 0x0001840000047ab9 */ /* 0x000fe20000000800 */
[----:B------:R-:W-:Y:S01]  /*32bd0*/  LOP3.LUT R2, R11, UR21, RZ, 0xc0, !PT ;  /* 0x000000150b027c12 */ /* 0x000fe2000f8ec0ff */
[----:B------:R-:W-:Y:S01]  /*32be0*/  IMAD R8, R5, UR4, R8 ;  /* 0x0000000405087c24 */ /* 0x000fe2000f8e0208 */
[----:B------:R-:W-:-:S03]  /*32bf0*/  ULDC UR4, c[0x0][0x600] ;  /* 0x0001800000047ab9 */ /* 0x000fc60000000800 */
[----:B------:R-:W-:-:S05]  /*32c00*/  IMAD R13, R13, UR4, R2 ;  /* 0x000000040d0d7c24 */ /* 0x000fca000f8e0202 */
[----:B------:R-:W-:Y:S02]  /*32c10*/  SEL R2, R13, R8, P1 ;  /* 0x000000080d027207 */ /* 0x000fe40000800000 */
[----:B------:R-:W-:-:S07]  /*32c20*/  SEL R3, R8, R13, P3 ;  /* 0x0000000d08037207 */ /* 0x000fce0001800000 */
.L_x_553:
[----:B------:R-:W-:Y:S05]  /*32c30*/  BSYNC B1 ;  /* 0x0000000000017941 */ /* 0x000fea0003800000 */
.L_x_552:
[----:B------:R-:W-:-:S13]  /*32c40*/  LOP3.LUT P1, RZ, R4, 0xff, RZ, 0xc0, !PT ;  /* 0x000000ff04ff7812 */ /* 0x000fda000782c0ff */
[----:B------:R-:W-:Y:S05]  /*32c50*/  @P1 BRA `(.L_x_556) ;  /* 0xfffffff000a81947 */ /* 0x000fea000383ffff */
[----:B------:R-:W-:Y:S05]  /*32c60*/  BSYNC B0 ;  /* 0x0000000000007941 */ /* 0x000fea0003800000 */
.L_x_544:
[----:B------:R-:W-:-:S03]  /*32c70*/  UMOV UR4, 0xffffffff ;  /* 0xffffffff00047882 */ /* 0x000fc60000000000 */
[----:B------:R-:W-:Y:S05]  /*32c80*/  BRA.DIV UR4, `(.L_x_557) ;  /* 0x0000000604407947 */ /* 0x000fea000b800000 */
[----:B------:R-:W-:-:S13]  /*32c90*/  ELECT P6, URZ, PT ;  /* 0x00000000003f782f */ /* 0x000fda00038c0000 */
.L_x_572:
[----:B------:R-:W-:Y:S04]  /*32ca0*/  BSSY B0, `(.L_x_558) ;  /* 0x0000035000007945 */ /* 0x000fe80003800000 */
[----:B------:R-:W-:Y:S05]  /*32cb0*/  @!P6 BRA `(.L_x_559) ;  /* 0x0000000000cce947 */ /* 0x000fea0003800000 */
[----:B------:R-:W-:-:S04]  /*32cc0*/  ULOP3.LUT UR4, UR37, 0x2, URZ, 0xfc, !UPT ;  /* 0x0000000225047892 */ /* 0x000fc8000f8efc3f */
[----:B------:R-:W-:-:S06]  /*32cd0*/  UISETP.NE.AND UP0, UPT, UR4, 0x3, UPT ;  /* 0x000000030400788c */ /* 0x000fcc000bf05270 */
[----:B------:R-:W-:-:S13]  /*32ce0*/  PLOP3.LUT P0, PT, PT, PT, UP0, 0x80, 0x0 ;  /* 0x000000000000781c */ /* 0x000fda0003f0f008 */
[----:B------:R-:W-:Y:S05]  /*32cf0*/  @!P0 BRA `(.L_x_560) ;  /* 0x0000000000048947 */ /* 0x000fea0003800000 */
[----:B------:R-:W-:Y:S01]  /*32d00*/  BPT.TRAP 0x1 ;  /* 0x000000040000795c */ /* 0x000fe20000300000 */
.L_x_560:
[----:B------:R-:W0:Y:S01]  /*32d10*/  S2R R3, SR_CgaCtaId ;  /* 0x0000000000037919 */ /* 0x000e220000008800 */
[----:B------:R-:W-:-:S04]  /*32d20*/  MOV R2, 0x400 ;  /* 0x0000040000027802 */ /* 0x000fc80000000f00 */
[----:B0-----:R-:W-:Y:S02]  /*32d30*/  LEA R2, R3, R2, 0x18 ;  /* 0x0000000203027211 */ /* 0x001fe400078ec0ff */
[----:B------:R-:W-:Y:S02]  /*32d40*/  SHF.L.U32 R3, R0, 0x1f, RZ ;  /* 0x0000001f00037819 */ /* 0x000fe400000006ff */
[----:B------:R-:W-:-:S05]  /*32d50*/  IADD3 R2, R2, 0x28, RZ ;  /* 0x0000002802027810 */ /* 0x000fca0007ffe0ff */
[----:B------:R-:W-:-:S04]  /*32d60*/  IMAD R4, R7, 0x8, R2 ;  /* 0x0000000807047824 */ /* 0x000fc800078e0202 */
[----:B------:R-:W0:Y:S02]  /*32d70*/  SYNCS.PHASECHK.TRANS64.TRYWAIT P0, [R4+URZ], R3 ;  /* 0x00000003040075a7 */ /* 0x000e24000800017f */
[----:B0-----:R-:W-:Y:S05]  /*32d80*/  @!P0 BRA `(.L_x_561) ;  /* 0x0000000400208947 */ /* 0x001fea0003800000 */
.L_x_573:
[----:B------:R-:W-:-:S04]  /*32d90*/  IADD3 R7, R7, 0x1, RZ ;  /* 0x0000000107077810 */ /* 0x000fc80007ffe0ff */
[----:B------:R-:W-:-:S04]  /*32da0*/  ISETP.NE.AND P0, PT, R7, 0x5, PT ;  /* 0x000000050700780c */ /* 0x000fc80003f05270 */
[----:B0-----:R-:W-:Y:S02]  /*32db0*/  SEL R3, RZ, 0x1, P0 ;  /* 0x00000001ff037807 */ /* 0x001fe40000000000 */
[----:B------:R-:W-:Y:S02]  /*32dc0*/  SEL R7, R7, RZ, P0 ;  /* 0x000000ff07077207 */ /* 0x000fe40000000000 */
[----:B------:R-:W-:-:S03]  /*32dd0*/  LOP3.LUT R4, R0, R3, RZ, 0x3c, !PT ;  /* 0x0000000300047212 */ /* 0x000fc600078e3cff */
[----:B------:R-:W-:Y:S01]  /*32de0*/  IMAD R3, R7, 0x8, R2 ;  /* 0x0000000807037824 */ /* 0x000fe200078e0202 */
[----:B------:R-:W-:-:S04]  /*32df0*/  SHF.L.U32 R0, R4, 0x1f, RZ ;  /* 0x0000001f04007819 */ /* 0x000fc800000006ff */
[----:B------:R-:W0:Y:S02]  /*32e00*/  SYNCS.PHASECHK.TRANS64.TRYWAIT P0, [R3+URZ], R0 ;  /* 0x00000000030075a7 */ /* 0x000e24000800017f */
[----:B0-----:R-:W-:Y:S05]  /*32e10*/  @!P0 BRA `(.L_x_562) ;  /* 0x0000000400108947 */ /* 0x001fea0003800000 */
.L_x_574:
[----:B0-----:R-:W-:-:S04]  /*32e20*/  IADD3 R0, R7, 0x1, RZ ;  /* 0x0000000107007810 */ /* 0x001fc80007ffe0ff */
[----:B------:R-:W-:-:S04]  /*32e30*/  ISETP.NE.AND P0, PT, R0, 0x5, PT ;  /* 0x000000050000780c */ /* 0x000fc80003f05270 */
[----:B------:R-:W-:Y:S02]  /*32e40*/  SEL R3, RZ, 0x1, P0 ;  /* 0x00000001ff037807 */ /* 0x000fe40000000000 */
[----:B------:R-:W-:Y:S02]  /*32e50*/  SEL R5, R0, RZ, P0 ;  /* 0x000000ff00057207 */ /* 0x000fe40000000000 */
[----:B------:R-:W-:-:S03]  /*32e60*/  LOP3.LUT R4, R4, R3, RZ, 0x3c, !PT ;  /* 0x0000000304047212 */ /* 0x000fc600078e3cff */
[----:B------:R-:W-:Y:S01]  /*32e70*/  IMAD R3, R5, 0x8, R2 ;  /* 0x0000000805037824 */ /* 0x000fe200078e0202 */
[----:B------:R-:W-:-:S04]  /*32e80*/  SHF.L.U32 R0, R4, 0x1f, RZ ;  /* 0x0000001f04007819 */ /* 0x000fc800000006ff */
[----:B------:R-:W0:Y:S02]  /*32e90*/  SYNCS.PHASECHK.TRANS64.TRYWAIT P0, [R3+URZ], R0 ;  /* 0x00000000030075a7 */ /* 0x000e24000800017f */
[----:B0-----:R-:W-:Y:S05]  /*32ea0*/  @!P0 BRA `(.L_x_563) ;  /* 0x0000000400008947 */ /* 0x001fea0003800000 */
.L_x_575:
        /* <DEDUP_REMOVED lines=9> */
.L_x_576:
[----:B0-----:R-:W-:-:S04]  /*32f40*/  IADD3 R0, R5, 0x1, RZ ;  /* 0x0000000105007810 */ /* 0x001fc80007ffe0ff */
[----:B------:R-:W-:-:S04]  /*32f50*/  ISETP.NE.AND P0, PT, R0, 0x5, PT ;  /* 0x000000050000780c */ /* 0x000fc80003f05270 */
[----:B------:R-:W-:Y:S02]  /*32f60*/  SEL R4, RZ, 0x1, P0 ;  /* 0x00000001ff047807 */ /* 0x000fe40000000000 */
[----:B------:R-:W-:Y:S02]  /*32f70*/  SEL R3, R0, RZ, P0 ;  /* 0x000000ff00037207 */ /* 0x000fe40000000000 */
[----:B------:R-:W-:-:S03]  /*32f80*/  LOP3.LUT R0, R7, R4, RZ, 0x3c, !PT ;  /* 0x0000000407007212 */ /* 0x000fc600078e3cff */
[----:B------:R-:W-:Y:S01]  /*32f90*/  IMAD R3, R3, 0x8, R2 ;  /* 0x0000000803037824 */ /* 0x000fe200078e0202 */
[----:B------:R-:W-:-:S07]  /*32fa0*/  SHF.L.U32 R0, R0, 0x1f, RZ ;  /* 0x0000001f00007819 */ /* 0x000fce00000006ff */
.L_x_565:
[----:B0-----:R0:W1:Y:S02]  /*32fb0*/  SYNCS.PHASECHK.TRANS64.TRYWAIT P0, [R3+URZ], R0 ;  /* 0x00000000030075a7 */ /* 0x001064000800017f */
[----:B-1----:R-:W-:Y:S05]  /*32fc0*/  @!P0 NANOSLEEP.SYNCS 0x989680 ;  /* 0x009896800000895d */ /* 0x002fea0003900000 */
[----:B------:R-:W1:Y:S02]  /*32fd0*/  @!P0 SYNCS.PHASECHK.TRANS64 P0, [R3+URZ], R0 ;  /* 0x00000000030085a7 */ /* 0x000e64000800007f */
[----:B-1----:R-:W-:Y:S05]  /*32fe0*/  @!P0 BRA `(.L_x_565) ;  /* 0xfffffffc00f08947 */ /* 0x002fea000383ffff */
.L_x_559:
[----:B------:R-:W-:Y:S05]  /*32ff0*/  BSYNC B0 ;  /* 0x0000000000007941 */ /* 0x000fea0003800000 */
.L_x_558:
[----:B------:R-:W-:Y:S05]  /*33000*/  EXIT ;  /* 0x000000000000794d */ /* 0x000fea0003800000 */
.L_x_17:
[----:B-1----:R1:W4:Y:S02]  /*33010*/  SYNCS.PHASECHK.TRANS64.TRYWAIT P1, [R3+URZ], R0 ;  /* 0x00000000030075a7 */ /* 0x002324000802017f */
[----:B----4-:R-:W-:Y:S05]  /*33020*/  @!P1 NANOSLEEP.SYNCS 0x989680 ;  /* 0x009896800000995d */ /* 0x010fea0003900000 */
[----:B------:R-:W4:Y:S02]  /*33030*/  @!P1 SYNCS.PHASECHK.TRANS64 P1, [R3+URZ], R0 ;  /* 0x00000000030095a7 */ /* 0x000f24000802007f */
[----:B----4-:R-:W-:Y:S05]  /*33040*/  @!P1 BRA `(.L_x_17) ;  /* 0xfffffffc00f09947 */ /* 0x010fea000383ffff */
[----:B------:R-:W-:Y:S05]  /*33050*/  BRA `(.L_x_16) ;  /* 0xfffffce000f47947 */ /* 0x000fea000383ffff */
.L_x_22:
[----:B-1----:R-:W-:-:S04]  /*33060*/  MOV R4, UR10 ;  /* 0x0000000a00047c02 */ /* 0x002fc80008000f00 */
[----:B------:R1:W2:Y:S03]  /*33070*/  SYNCS.PHASECHK.TRANS64.TRYWAIT P1, [R4+URZ], R3 ;  /* 0x00000003040075a7 */ /* 0x0002a6000802017f */
[----:B--2---:R-:W-:Y:S05]  /*33080*/  @!P1 NANOSLEEP.SYNCS 0x989680 ;  /* 0x009896800000995d */ /* 0x004fea0003900000 */
[----:B------:R-:W2:Y:S02]  /*33090*/  @!P1 SYNCS.PHASECHK.TRANS64 P1, [R4+URZ], R3 ;  /* 0x00000003040095a7 */ /* 0x000ea4000802007f */
[----:B--2---:R-:W-:Y:S05]  /*330a0*/  @!P1 BRA `(.L_x_22) ;  /* 0xfffffffc00ec9947 */ /* 0x004fea000383ffff */
[----:B------:R-:W-:Y:S05]  /*330b0*/  BRA `(.L_x_21) ;  /* 0xfffffdd800587947 */ /* 0x000fea000383ffff */
.L_x_545:
[----:B------:R-:W-:Y:S01]  /*330c0*/  BSSY B1, `(.L_x_566) ;  /* 0x0000006000017945 */ /* 0x000fe20003800000 */
[----:B------:R-:W-:-:S07]  /*330d0*/  IMAD.MOV.U32 R15, RZ, RZ, -0x1 ;  /* 0xffffffffff0f7424 */ /* 0x000fce00078e00ff */
[----:B------:R-:W-:Y:S05]  /*330e0*/  WARPSYNC.COLLECTIVE R15, `(.L_x_567) ;  /* 0x000000000f0c7348 */ /* 0x000fea0003c00000 */
[----:B------:R-:W-:Y:S02]  /*330f0*/  ELECT P6, UR62, PT ;  /* 0x00000000003e782f */ /* 0x000fe400038c0000 */
[----:B------:R-:W-:Y:S01]  /*33100*/  MOV R14, UR62 ;  /* 0x0000003e000e7c02 */ /* 0x000fe20008000f00 */
[----:B------:R-:W-:Y:S10]  /*33110*/  ENDCOLLECTIVE ;  /* 0x000000000000791b */ /* 0x000ff40003800000 */
.L_x_567:
[----:B------:R-:W-:Y:S05]  /*33120*/  BSYNC B1 ;  /* 0x0000000000017941 */ /* 0x000fea0003800000 */
.L_x_566:
[----:B------:R-:W-:Y:S05]  /*33130*/  BRA `(.L_x_568) ;  /* 0xffffffec007c7947 */ /* 0x000fea000383ffff */
.L_x_548:
[----:B-1----:R1:W2:Y:S02]  /*33140*/  SYNCS.PHASECHK.TRANS64.TRYWAIT P1, [R14+URZ+0x28], R11 ;  /* 0x0000280b0e0075a7 */ /* 0x0022a4000802017f */
[----:B--2---:R-:W-:Y:S05]  /*33150*/  @!P1 NANOSLEEP.SYNCS 0x989680 ;  /* 0x009896800000995d */ /* 0x004fea0003900000 */
[----:B------:R-:W2:Y:S02]  /*33160*/  @!P1 SYNCS.PHASECHK.TRANS64 P1, [R14+URZ+0x28], R11 ;  /* 0x0000280b0e0095a7 */ /* 0x000ea4000802007f */
[----:B--2---:R-:W-:Y:S05]  /*33170*/  @!P1 BRA `(.L_x_548) ;  /* 0xfffffffc00f09947 */ /* 0x004fea000383ffff */
[----:B------:R-:W-:Y:S05]  /*33180*/  BRA `(.L_x_569) ;  /* 0xffffffec00b07947 */ /* 0x000fea000383ffff */
.L_x_557:
[----:B------:R-:W-:Y:S01]  /*33190*/  BSSY B0, `(.L_x_570) ;  /* 0x0000006000007945 */ /* 0x000fe20003800000 */
[----:B------:R-:W-:-:S07]  /*331a0*/  MOV R15, 0xffffffff ;  /* 0xffffffff000f7802 */ /* 0x000fce0000000f00 */
[----:B------:R-:W-:Y:S05]  /*331b0*/  WARPSYNC.COLLECTIVE R15, `(.L_x_571) ;  /* 0x000000000f0c7348 */ /* 0x000fea0003c00000 */
[----:B------:R-:W-:Y:S02]  /*331c0*/  ELECT P6, UR62, PT ;  /* 0x00000000003e782f */ /* 0x000fe400038c0000 */
[----:B------:R-:W-:Y:S01]  /*331d0*/  MOV R14, UR62 ;  /* 0x0000003e000e7c02 */ /* 0x000fe20008000f00 */
[----:B------:R-:W-:Y:S10]  /*331e0*/  ENDCOLLECTIVE ;  /* 0x000000000000791b */ /* 0x000ff40003800000 */
.L_x_571:
[----:B------:R-:W-:Y:S05]  /*331f0*/  BSYNC B0 ;  /* 0x0000000000007941 */ /* 0x000fea0003800000 */
.L_x_570:
[----:B------:R-:W-:Y:S05]  /*33200*/  BRA `(.L_x_572) ;  /* 0xfffffff800a47947 */ /* 0x000fea000383ffff */
.L_x_561:
[----:B0-----:R0:W1:Y:S02]  /*33210*/  SYNCS.PHASECHK.TRANS64.TRYWAIT P0, [R4+URZ], R3 ;  /* 0x00000003040075a7 */ /* 0x001064000800017f */
[----:B-1----:R-:W-:Y:S05]  /*33220*/  @!P0 NANOSLEEP.SYNCS 0x989680 ;  /* 0x009896800000895d */ /* 0x002fea0003900000 */
[----:B------:R-:W1:Y:S02]  /*33230*/  @!P0 SYNCS.PHASECHK.TRANS64 P0, [R4+URZ], R3 ;  /* 0x00000003040085a7 */ /* 0x000e64000800007f */
[----:B-1----:R-:W-:Y:S05]  /*33240*/  @!P0 BRA `(.L_x_561) ;  /* 0xfffffffc00f08947 */ /* 0x002fea000383ffff */
[----:B------:R-:W-:Y:S05]  /*33250*/  BRA `(.L_x_573) ;  /* 0xfffffff800cc7947 */ /* 0x000fea000383ffff */
.L_x_562:
[----:B0-----:R0:W1:Y:S02]  /*33260*/  SYNCS.PHASECHK.TRANS64.TRYWAIT P0, [R3+URZ], R0 ;  /* 0x00000000030075a7 */ /* 0x001064000800017f */
[----:B-1----:R-:W-:Y:S05]  /*33270*/  @!P0 NANOSLEEP.SYNCS 0x989680 ;  /* 0x009896800000895d */ /* 0x002fea0003900000 */
[----:B------:R-:W1:Y:S02]  /*33280*/  @!P0 SYNCS.PHASECHK.TRANS64 P0, [R3+URZ], R0 ;  /* 0x00000000030085a7 */ /* 0x000e64000800007f */
[----:B-1----:R-:W-:Y:S05]  /*33290*/  @!P0 BRA `(.L_x_562) ;  /* 0xfffffffc00f08947 */ /* 0x002fea000383ffff */
[----:B------:R-:W-:Y:S05]  /*332a0*/  BRA `(.L_x_574) ;  /* 0xfffffff800dc7947 */ /* 0x000fea000383ffff */
.L_x_563:
[----:B0-----:R0:W1:Y:S02]  /*332b0*/  SYNCS.PHASECHK.TRANS64.TRYWAIT P0, [R3+URZ], R0 ;  /* 0x00000000030075a7 */ /* 0x001064000800017f */
[----:B-1----:R-:W-:Y:S05]  /*332c0*/  @!P0 NANOSLEEP.SYNCS 0x989680 ;  /* 0x009896800000895d */ /* 0x002fea0003900000 */
[----:B------:R-:W1:Y:S02]  /*332d0*/  @!P0 SYNCS.PHASECHK.TRANS64 P0, [R3+URZ], R0 ;  /* 0x00000000030085a7 */ /* 0x000e64000800007f */
[----:B-1----:R-:W-:Y:S05]  /*332e0*/  @!P0 BRA `(.L_x_563) ;  /* 0xfffffffc00f08947 */ /* 0x002fea000383ffff */
[----:B------:R-:W-:Y:S05]  /*332f0*/  BRA `(.L_x_575) ;  /* 0xfffffff800ec7947 */ /* 0x000fea000383ffff */
.L_x_564:
[----:B0-----:R0:W1:Y:S02]  /*33300*/  SYNCS.PHASECHK.TRANS64.TRYWAIT P0, [R3+URZ], R0 ;  /* 0x00000000030075a7 */ /* 0x001064000800017f */
[----:B-1----:R-:W-:Y:S05]  /*33310*/  @!P0 NANOSLEEP.SYNCS 0x989680 ;  /* 0x009896800000895d */ /* 0x002fea0003900000 */
[----:B------:R-:W1:Y:S02]  /*33320*/  @!P0 SYNCS.PHASECHK.TRANS64 P0, [R3+URZ], R0 ;  /* 0x00000000030085a7 */ /* 0x000e64000800007f */
[----:B-1----:R-:W-:Y:S05]  /*33330*/  @!P0 BRA `(.L_x_564) ;  /* 0xfffffffc00f08947 */ /* 0x002fea000383ffff */
[----:B------:R-:W-:Y:S05]  /*33340*/  BRA `(.L_x_576) ;  /* 0xfffffff800fc7947 */ /* 0x000fea000383ffff */
.L_x_577:
[----:B------:R-:W-:-:S00]  /*33350*/  BRA `(.L_x_577) ;  /* 0xfffffffc00fc7947 */ /* 0x000fc0000383ffff */
[----:B------:R-:W-:-:S00]  /*33360*/  NOP ;  /* 0x0000000000007918 */ /* 0x000fc00000000000 */
        /* <DEDUP_REMOVED lines=9> */
.L_x_578:


//--------------------- .nv.global.init           --------------------------
	.section	.nv.global.init,"aw",@progbits
.nv.global.init:
	.type		$str$22,@object
	.size		$str$22,($str$23 - $str$22)
$str$22:
        /*0000*/ 	.byte	0x6b, 0x5f, 0x74, 0x69, 0x6c, 0x65, 0x5f, 0x63, 0x6f, 0x75, 0x6e, 0x74, 0x20, 0x3e, 0x3d, 0x20
        /*0010*/ 	.byte	0x31, 0x00
	.type		$str$23,@object
	.size		$str$23,(__unnamed_1 - $str$23)
$str$23:
        /*0012*/ 	.byte	0x2f, 0x74, 0x6d, 0x70, 0x2f, 0x63, 0x75, 0x74, 0x6c, 0x61, 0x73, 0x73, 0x5f, 0x73, 0x77, 0x65
        /*0022*/ 	.byte	0x65, 0x70, 0x5f, 0x73, 0x72, 0x63, 0x2f, 0x69, 0x6e, 0x63, 0x6c, 0x75, 0x64, 0x65, 0x2f, 0x63
        /*0032*/ 	.byte	0x75, 0x74, 0x6c, 0x61, 0x73, 0x73, 0x2f, 0x67, 0x65, 0x6d, 0x6d, 0x2f, 0x63, 0x6f, 0x6c, 0x6c
        /*0042*/ 	.byte	0x65, 0x63, 0x74, 0x69, 0x76, 0x65, 0x2f, 0x73, 0x6d, 0x39, 0x30, 0x5f, 0x6d, 0x6d, 0x61, 0x5f
        /*0052*/ 	.byte	0x74, 0x6d, 0x61, 0x5f, 0x67, 0x6d, 0x6d, 0x61, 0x5f, 0x73, 0x73, 0x5f, 0x77, 0x61, 0x72, 0x70
        /*0062*/ 	.byte	0x73, 0x70, 0x65, 0x63, 0x69, 0x61, 0x6c, 0x69, 0x7a, 0x65, 0x64, 0x2e, 0x68, 0x70, 0x70, 0x00
	.type		__unnamed_1,@object
	.size		__unnamed_1,(.L_0 - __unnamed_1)
__unnamed_1:
        /* <DEDUP_REMOVED lines=178> */
        /*0b92*/ 	.byte	0x79, 0x5d, 0x00
.L_0:


//--------------------- .nv.shared._ZN7cutlass13device_kernelINS_4gemm6kernel13GemmUniversalIN4cute5tupleIJiiiiEEENS1_10collective13CollectiveMmaINS1_34MainloopSm90TmaGmmaWarpSpecializedILi5ENS5_IJNS4_1CILi1EEESB_SB_EEENS1_35KernelTmaWarpSpecializedCooperativeEEENS5_IJNSA_ILi256EEESF_NSA_ILi128EEEEEENS_10tfloat32_tENS5_IJlSB_lEEESI_SJ_NS4_8TiledMMAINS4_8MMA_AtomIJNS4_4SM904GMMA30MMA_64x256x8_F32TF32TF32_SS_TNILNSN_7ScaleInE1ELSP_1EEEEEENS4_6LayoutINS5_IJNSA_ILi2EEESB_SB_EEENS5_IJSB_NSA_ILi0EEESV_EEEEENS5_IJNS4_10UnderscoreESY_SY_EEEEENS4_13SM90_TMA_LOADENS4_14ComposedLayoutINS4_7SwizzleILi3ELi4ELi3EEENS4_18smem_ptr_flag_bitsILi32EEENSS_INS5_IJNSA_ILi8EEENSA_ILi32EEEEEENS5_IJS18_SB_EEEEEEEvNS4_8identityES11_S1C_vS1D_EENS_8epilogue10collective6detail29Sm90TmaWarpSpecializedAdapterINS1G_15DefaultEpilogueISI_SJ_SJ_NS1F_6thread17LinearCombinationISI_Li1EffLNS1K_9ScaleType4KindE0ELNS_15FloatRoundStyleE2ESI_EENS1_15EpilogueDefaultEEEEEvvEEEEvNT_6ParamsE --------------------------
	.section	.nv.shared._ZN7cutlass13device_kernelINS_4gemm6kernel13GemmUniversalIN4cute5tupleIJiiiiEEENS1_10collective13CollectiveMmaINS1_34MainloopSm90TmaGmmaWarpSpecializedILi5ENS5_IJNS4_1CILi1EEESB_SB_EEENS1_35KernelTmaWarpSpecializedCooperativeEEENS5_IJNSA_ILi256EEESF_NSA_ILi128EEEEEENS_10tfloat32_tENS5_IJlSB_lEEESI_SJ_NS4_8TiledMMAINS4_8MMA_AtomIJNS4_4SM904GMMA30MMA_64x256x8_F32TF32TF32_SS_TNILNSN_7ScaleInE1ELSP_1EEEEEENS4_6LayoutINS5_IJNSA_ILi2EEESB_SB_EEENS5_IJSB_NSA_ILi0EEESV_EEEEENS5_IJNS4_10UnderscoreESY_SY_EEEEENS4_13SM90_TMA_LOADENS4_14ComposedLayoutINS4_7SwizzleILi3ELi4ELi3EEENS4_18smem_ptr_flag_bitsILi32EEENSS_INS5_IJNSA_ILi8EEENSA_ILi32EEEEEENS5_IJS18_SB_EEEEEEEvNS4_8identityES11_S1C_vS1D_EENS_8epilogue10collective6detail29Sm90TmaWarpSpecializedAdapterINS1G_15DefaultEpilogueISI_SJ_SJ_NS1F_6thread17LinearCombinationISI_Li1EffLNS1K_9ScaleType4KindE0ELNS_15FloatRoundStyleE2ESI_EENS1_15EpilogueDefaultEEEEEvvEEEEvNT_6ParamsE,"aw",@nobits
	.sectionflags	@""
	.align	16
	.zero		1024


//--------------------- .nv.shared.reserved.0     --------------------------
	.section	.nv.shared.reserved.0,"aw",@nobits
	.weak		__nv_reservedSMEM_offset_0_alias
	.size		__nv_reservedSMEM_offset_0_alias, 0, 0
	.other		__nv_reservedSMEM_offset_0_alias,@"STO_CUDA_RESERVED_SHARED STV_DEFAULT"
__nv_reservedSMEM_offset_0_alias:
	.zero		0


//--------------------- .nv.global                --------------------------
	.section	.nv.global,"aw",@nobits
.nv.global:
	.type		_ZN39_INTERNAL_6250edd3_4_k_cu_16629e15_66044cute1_E,@object
	.size		_ZN39_INTERNAL_6250edd3_4_k_cu_16629e15_66044cute1_E,(_ZN39_INTERNAL_6250edd3_4_k_cu_16629e15_66044cuda3std3__45__cpo6cbeginE - _ZN39_INTERNAL_6250edd3_4_k_cu_16629e15_66044cute1_E)
_ZN39_INTERNAL_6250edd3_4_k_cu_16629e15_66044cute1_E:
	.zero		1
	.type		_ZN39_INTERNAL_6250edd3_4_k_cu_16629e15_66044cuda3std3__45__cpo6cbeginE,@object
	.size		_ZN39_INTERNAL_6250edd3_4_k_cu_16629e15_66044cuda3std3__45__cpo6cbeginE,(_ZN39_INTERNAL_6250edd3_4_k_cu_16629e15_66044cuda3std3__48in_placeE - _ZN39_INTERNAL_6250edd3_4_k_cu_16629e15_66044cuda3std3__45__cpo6cbeginE)
_ZN39_INTERNAL_6250edd3_4_k_cu_16629e15_66044cuda3std3__45__cpo6cbeginE:
	.zero		1
	.type		_ZN39_INTERNAL_6250edd3_4_k_cu_16629e15_66044cuda3std3__48in_placeE,@object
	.size		_ZN39_INTERNAL_6250edd3_4_k_cu_16629e15_66044cuda3std3__48in_placeE,(_ZN39_INTERNAL_6250edd3_4_k_cu_16629e15_66044cuda3std6ranges3__45__cpo9iter_moveE - _ZN39_INTERNAL_6250edd3_4_k_cu_16629e15_66044cuda3std3__48in_placeE)
_ZN39_INTERNAL_6250edd3_4_k_cu_16629e15_66044cuda3std3__48in_placeE:
	.zero		1
	.type		_ZN39_INTERNAL_6250edd3_4_k_cu_16629e15_66044cuda3std6ranges3__45__cpo9iter_moveE,@object
	.size		_ZN39_INTERNAL_6250edd3_4_k_cu_16629e15_66044cuda3std6ranges3__45__cpo9iter_moveE,(_ZN39_INTERNAL_6250edd3_4_k_cu_16629e15_66044cuda3std3__45__cpo5beginE - _ZN39_INTERNAL_6250edd3_4_k_cu_16629e15_66044cuda3std6ranges3__45__cpo9iter_moveE)
_ZN39_INTERNAL_6250edd3_4_k_cu_16629e15_66044cuda3std6ranges3__45__cpo9iter_moveE:
	.zero		1
	.type		_ZN39_INTERNAL_6250edd3_4_k_cu_16629e15_66044cuda3std3__45__cpo5beginE,@object
	.size		_ZN39_INTERNAL_6250edd3_4_k_cu_16629e15_66044cuda3std3__45__cpo5beginE,(_ZN39_INTERNAL_6250edd3_4_k_cu_16629e15_66044cuda3std3__441_GLOBAL__N__6250edd3_4_k_cu_16629e15_66046ignoreE - _ZN39_INTERNAL_6250edd3_4_k_cu_16629e15_66044cuda3std3__45__cpo5beginE)
_ZN39_INTERNAL_6250edd3_4_k_cu_16629e15_66044cuda3std3__45__cpo5beginE:
	.zero		1
	.type		_ZN39_INTERNAL_6250edd3_4_k_cu_16629e15_66044cuda3std3__441_GLOBAL__N__6250edd3_4_k_cu_16629e15_66046ignoreE,@object
	.size		_ZN39_INTERNAL_6250edd3_4_k_cu_16629e15_66044cuda3std3__441_GLOBAL__N__6250edd3_4_k_cu_16629e15_66046ignoreE,(_ZN39_INTERNAL_6250edd3_4_k_cu_16629e15_66044cute7productE - _ZN39_INTERNAL_6250edd3_4_k_cu_16629e15_66044cuda3std3__441_GLOBAL__N__6250edd3_4_k_cu_16629e15_66046ignoreE)
_ZN39_INTERNAL_6250edd3_4_k_cu_16629e15_66044cuda3std3__441_GLOBAL__N__6250edd3_4_k_cu_16629e15_66046ignoreE:
	.zero		1
	.type		_ZN39_INTERNAL_6250edd3_4_k_cu_16629e15_66044cute7productE,@object
	.size		_ZN39_INTERNAL_6250edd3_4_k_cu_16629e15_66044cute7productE,(_ZN39_INTERNAL_6250edd3_4_k_cu_16629e15_66044cuda3std3__45__cpo3endE - _ZN39_INTERNAL_6250edd3_4_k_cu_16629e15_66044cute7productE)
_ZN39_INTERNAL_6250edd3_4_k_cu_16629e15_66044cute7productE:
	.zero		1
	.type		_ZN39_INTERNAL_6250edd3_4_k_cu_16629e15_66044cuda3std3__45__cpo3endE,@object
	.size		_ZN39_INTERNAL_6250edd3_4_k_cu_16629e15_66044cuda3std3__45__cpo3endE,(_ZN39_INTERNAL_6250edd3_4_k_cu_16629e15_66044cuda3std3__419piecewise_constructE - _ZN39_INTERNAL_6250edd3_4_k_cu_16629e15_66044cuda3std3__45__cpo3endE)
_ZN39_INTERNAL_6250edd3_4_k_cu_16629e15_66044cuda3std3__45__cpo3endE:
	.zero		1
	.type		_ZN39_INTERNAL_6250edd3_4_k_cu_16629e15_66044cuda3std3__419piecewise_constructE,@object
	.size		_ZN39_INTERNAL_6250edd3_4_k_cu_16629e15_66044cuda3std3__419piecewise_constructE,(_ZN39_INTERNAL_6250edd3_4_k_cu_16629e15_66044cuda3std3__45__cpo4cendE - _ZN39_INTERNAL_6250edd3_4_k_cu_16629e15_66044cuda3std3__419piecewise_constructE)
_ZN39_INTERNAL_6250edd3_4_k_cu_16629e15_66044cuda3std3__419piecewise_constructE:
	.zero		1
	.type		_ZN39_INTERNAL_6250edd3_4_k_cu_16629e15_66044cuda3std3__45__cpo4cendE,@object
	.size		_ZN39_INTERNAL_6250edd3_4_k_cu_16629e15_66044cuda3std3__45__cpo4cendE,(_ZN39_INTERNAL_6250edd3_4_k_cu_16629e15_66044cuda3std6ranges3__45__cpo4swapE - _ZN39_INTERNAL_6250edd3_4_k_cu_16629e15_66044cuda3std3__45__cpo4cendE)
_ZN39_INTERNAL_6250edd3_4_k_cu_16629e15_66044cuda3std3__45__cpo4cendE:
	.zero		1
	.type		_ZN39_INTERNAL_6250edd3_4_k_cu_16629e15_66044cuda3std6ranges3__45__cpo4swapE,@object
	.size		_ZN39_INTERNAL_6250edd3_4_k_cu_16629e15_66044cuda3std6ranges3__45__cpo4swapE,(.L_8 - _ZN39_INTERNAL_6250edd3_4_k_cu_16629e15_66044cuda3std6ranges3__45__cpo4swapE)
_ZN39_INTERNAL_6250edd3_4_k_cu_16629e15_66044cuda3std6ranges3__45__cpo4swapE:
	.zero		1
.L_8:


//--------------------- .nv.constant0._ZN7cutlass13device_kernelINS_4gemm6kernel13GemmUniversalIN4cute5tupleIJiiiiEEENS1_10collective13CollectiveMmaINS1_34MainloopSm90TmaGmmaWarpSpecializedILi5ENS5_IJNS4_1CILi1EEESB_SB_EEENS1_35KernelTmaWarpSpecializedCooperativeEEENS5_IJNSA_ILi256EEESF_NSA_ILi128EEEEEENS_10tfloat32_tENS5_IJlSB_lEEESI_SJ_NS4_8TiledMMAINS4_8MMA_AtomIJNS4_4SM904GMMA30MMA_64x256x8_F32TF32TF32_SS_TNILNSN_7ScaleInE1ELSP_1EEEEEENS4_6LayoutINS5_IJNSA_ILi2EEESB_SB_EEENS5_IJSB_NSA_ILi0EEESV_EEEEENS5_IJNS4_10UnderscoreESY_SY_EEEEENS4_13SM90_TMA_LOADENS4_14ComposedLayoutINS4_7SwizzleILi3ELi4ELi3EEENS4_18smem_ptr_flag_bitsILi32EEENSS_INS5_IJNSA_ILi8EEENSA_ILi32EEEEEENS5_IJS18_SB_EEEEEEEvNS4_8identityES11_S1C_vS1D_EENS_8epilogue10collective6detail29Sm90TmaWarpSpecializedAdapterINS1G_15DefaultEpilogueISI_SJ_SJ_NS1F_6thread17LinearCombinationISI_Li1EffLNS1K_9ScaleType4KindE0ELNS_15FloatRoundStyleE2ESI_EENS1_15EpilogueDefaultEEEEEvvEEEEvNT_6ParamsE --------------------------
	.section	.nv.constant0._ZN7cutlass13device_kernelINS_4gemm6kernel13GemmUniversalIN4cute5tupleIJiiiiEEENS1_10collective13CollectiveMmaINS1_34MainloopSm90TmaGmmaWarpSpecializedILi5ENS5_IJNS4_1CILi1EEESB_SB_EEENS1_35KernelTmaWarpSpecializedCooperativeEEENS5_IJNSA_ILi256EEESF_NSA_ILi128EEEEEENS_10tfloat32_tENS5_IJlSB_lEEESI_SJ_NS4_8TiledMMAINS4_8MMA_AtomIJNS4_4SM904GMMA30MMA_64x256x8_F32TF32TF32_SS_TNILNSN_7ScaleInE1ELSP_1EEEEEENS4_6LayoutINS5_IJNSA_ILi2EEESB_SB_EEENS5_IJSB_NSA_ILi0EEESV_EEEEENS5_IJNS4_10UnderscoreESY_SY_EEEEENS4_13SM90_TMA_LOADENS4_14ComposedLayoutINS4_7SwizzleILi3ELi4ELi3EEENS4_18smem_ptr_flag_bitsILi32EEENSS_INS5_IJNSA_ILi8EEENSA_ILi32EEEEEENS5_IJS18_SB_EEEEEEEvNS4_8identityES11_S1C_vS1D_EENS_8epilogue10collective6detail29Sm90TmaWarpSpecializedAdapterINS1G_15DefaultEpilogueISI_SJ_SJ_NS1F_6thread17LinearCombinationISI_Li1EffLNS1K_9ScaleType4KindE0ELNS_15FloatRoundStyleE2ESI_EENS1_15EpilogueDefaultEEEEEvvEEEEvNT_6ParamsE,"a",@progbits
	.sectionflags	@""
	.align	4
.nv.constant0._ZN7cutlass13device_kernelINS_4gemm6kernel13GemmUniversalIN4cute5tupleIJiiiiEEENS1_10collective13CollectiveMmaINS1_34MainloopSm90TmaGmmaWarpSpecializedILi5ENS5_IJNS4_1CILi1EEESB_SB_EEENS1_35KernelTmaWarpSpecializedCooperativeEEENS5_IJNSA_ILi256EEESF_NSA_ILi128EEEEEENS_10tfloat32_tENS5_IJlSB_lEEESI_SJ_NS4_8TiledMMAINS4_8MMA_AtomIJNS4_4SM904GMMA30MMA_64x256x8_F32TF32TF32_SS_TNILNSN_7ScaleInE1ELSP_1EEEEEENS4_6LayoutINS5_IJNSA_ILi2EEESB_SB_EEENS5_IJSB_NSA_ILi0EEESV_EEEEENS5_IJNS4_10UnderscoreESY_SY_EEEEENS4_13SM90_TMA_LOADENS4_14ComposedLayoutINS4_7SwizzleILi3ELi4ELi3EEENS4_18smem_ptr_flag_bitsILi32EEENSS_INS5_IJNSA_ILi8EEENSA_ILi32EEEEEENS5_IJS18_SB_EEEEEEEvNS4_8identityES11_S1C_vS1D_EENS_8epilogue10collective6detail29Sm90TmaWarpSpecializedAdapterINS1G_15DefaultEpilogueISI_SJ_SJ_NS1F_6thread17LinearCombinationISI_Li1EffLNS1K_9ScaleType4KindE0ELNS_15FloatRoundStyleE2ESI_EENS1_15EpilogueDefaultEEEEEvvEEEEvNT_6ParamsE:
	.zero		1664


//--------------------- SYMBOLS --------------------------

	.type		.nv.reservedSmem.offset0,@object
	.size		.nv.reservedSmem.offset0,0x4
	.type		__assertfail,@function
